	.target	sm_90a

	.elftype	@"ET_EXEC"


//--------------------- .note.nv.tkinfo           --------------------------
	.section	.note.nv.tkinfo,"",@"SHT_NOTE"
	.sectionflags	@"SHF_NOTE_NV_TKINFO"
	.tkinfo
        /*0018*/ 	.word	0x00000002
        /*0030*/ 	.string	""
        /*0030*/ 	.string	"ptxas"
        /*0030*/ 	.string	"Cuda compilation tools, release 13.0, V13.0.88"
        /*0030*/ 	.string	"Build cuda_13.0.r13.0/compiler.36424714_0"
        /*0030*/ 	.string	"-arch sm_90a -m 64 "



//--------------------- .note.nv.cuinfo           --------------------------
	.section	.note.nv.cuinfo,"",@"SHT_NOTE"
	.sectionflags	@"SHF_NOTE_NV_CUINFO"
        /*0018*/ 	.short	0x0002
        /*001a*/ 	.short	0x005a
        /*001c*/ 	.short	0x0082
	.zero		2


//--------------------- .nv.info                  --------------------------
	.section	.nv.info,"",@"SHT_CUDA_INFO"
	.align	4


	//----- nvinfo : EIATTR_REGCOUNT
	.align		4
        /*0000*/ 	.byte	0x04, 0x2f
        /*0002*/ 	.short	(.L_15 - .L_14)
	.align		4
.L_14:
        /*0004*/ 	.word	index@(_ZN7cutlass13device_kernelINS_4gemm6kernel13GemmUniversalIN4cute5tupleIJiiiiEEENS1_10collective13CollectiveMmaINS1_34MainloopSm90TmaGmmaWarpSpecializedILi8ENS5_IJNS4_1CILi2EEENSA_ILi1EEESC_EEENS1_35KernelTmaWarpSpecializedCooperativeEEENS5_IJNSA_ILi128EEENSA_ILi96EEENSA_ILi64EEEEEENS_10bfloat16_tENS5_IJlSC_lEEESK_SL_NS4_8TiledMMAINS4_8MMA_AtomIJNS4_4SM904GMMA27MMA_64x96x16_F32BF16BF16_SSILNSP_5MajorE0ELSR_0ELNSP_7ScaleInE1ELSS_1EEEEEENS4_6LayoutISD_NS5_IJSC_NSA_ILi0EEESW_EEEEENS5_IJNS4_10UnderscoreESZ_SZ_EEEEENS4_13SM90_TMA_LOADENS4_14ComposedLayoutINS4_7SwizzleILi3ELi4ELi3EEENS4_18smem_ptr_flag_bitsILi16EEENSV_INS5_IJNSA_ILi8EEESI_EEENS5_IJSI_SC_EEEEEEEvNS4_8identityENS4_23SM90_TMA_LOAD_MULTICASTES1C_vS1D_EENS_8epilogue10collective6detail29Sm90TmaWarpSpecializedAdapterINS1H_15DefaultEpilogueISK_SL_SL_NS1G_6thread17LinearCombinationISK_Li1EffLNS1L_9ScaleType4KindE0ELNS_15FloatRoundStyleE2ESK_EENS1_15EpilogueDefaultEEEEEvvEEEEvNT_6ParamsE)
        /*0008*/ 	.word	0x000000a8


	//----- nvinfo : EIATTR_FRAME_SIZE
	.align		4
.L_15:
        /*000c*/ 	.byte	0x04, 0x11
        /*000e*/ 	.short	(.L_17 - .L_16)
	.align		4
.L_16:
        /*0010*/ 	.word	index@(_ZN7cutlass13device_kernelINS_4gemm6kernel13GemmUniversalIN4cute5tupleIJiiiiEEENS1_10collective13CollectiveMmaINS1_34MainloopSm90TmaGmmaWarpSpecializedILi8ENS5_IJNS4_1CILi2EEENSA_ILi1EEESC_EEENS1_35KernelTmaWarpSpecializedCooperativeEEENS5_IJNSA_ILi128EEENSA_ILi96EEENSA_ILi64EEEEEENS_10bfloat16_tENS5_IJlSC_lEEESK_SL_NS4_8TiledMMAINS4_8MMA_AtomIJNS4_4SM904GMMA27MMA_64x96x16_F32BF16BF16_SSILNSP_5MajorE0ELSR_0ELNSP_7ScaleInE1ELSS_1EEEEEENS4_6LayoutISD_NS5_IJSC_NSA_ILi0EEESW_EEEEENS5_IJNS4_10UnderscoreESZ_SZ_EEEEENS4_13SM90_TMA_LOADENS4_14ComposedLayoutINS4_7SwizzleILi3ELi4ELi3EEENS4_18smem_ptr_flag_bitsILi16EEENSV_INS5_IJNSA_ILi8EEESI_EEENS5_IJSI_SC_EEEEEEEvNS4_8identityENS4_23SM90_TMA_LOAD_MULTICASTES1C_vS1D_EENS_8epilogue10collective6detail29Sm90TmaWarpSpecializedAdapterINS1H_15DefaultEpilogueISK_SL_SL_NS1G_6thread17LinearCombinationISK_Li1EffLNS1L_9ScaleType4KindE0ELNS_15FloatRoundStyleE2ESK_EENS1_15EpilogueDefaultEEEEEvvEEEEvNT_6ParamsE)
        /*0014*/ 	.word	0x00000000


	//----- nvinfo : EIATTR_MIN_STACK_SIZE
	.align		4
.L_17:
        /*0018*/ 	.byte	0x04, 0x12
        /*001a*/ 	.short	(.L_19 - .L_18)
	.align		4
.L_18:
        /*001c*/ 	.word	index@(_ZN7cutlass13device_kernelINS_4gemm6kernel13GemmUniversalIN4cute5tupleIJiiiiEEENS1_10collective13CollectiveMmaINS1_34MainloopSm90TmaGmmaWarpSpecializedILi8ENS5_IJNS4_1CILi2EEENSA_ILi1EEESC_EEENS1_35KernelTmaWarpSpecializedCooperativeEEENS5_IJNSA_ILi128EEENSA_ILi96EEENSA_ILi64EEEEEENS_10bfloat16_tENS5_IJlSC_lEEESK_SL_NS4_8TiledMMAINS4_8MMA_AtomIJNS4_4SM904GMMA27MMA_64x96x16_F32BF16BF16_SSILNSP_5MajorE0ELSR_0ELNSP_7ScaleInE1ELSS_1EEEEEENS4_6LayoutISD_NS5_IJSC_NSA_ILi0EEESW_EEEEENS5_IJNS4_10UnderscoreESZ_SZ_EEEEENS4_13SM90_TMA_LOADENS4_14ComposedLayoutINS4_7SwizzleILi3ELi4ELi3EEENS4_18smem_ptr_flag_bitsILi16EEENSV_INS5_IJNSA_ILi8EEESI_EEENS5_IJSI_SC_EEEEEEEvNS4_8identityENS4_23SM90_TMA_LOAD_MULTICASTES1C_vS1D_EENS_8epilogue10collective6detail29Sm90TmaWarpSpecializedAdapterINS1H_15DefaultEpilogueISK_SL_SL_NS1G_6thread17LinearCombinationISK_Li1EffLNS1L_9ScaleType4KindE0ELNS_15FloatRoundStyleE2ESK_EENS1_15EpilogueDefaultEEEEEvvEEEEvNT_6ParamsE)
        /*0020*/ 	.word	0x00000000
.L_19:


//--------------------- .nv.compat                --------------------------
	.section	.nv.compat,"",@"SHT_CUDA_COMPAT_INFO"
	.align	4
        /*0000*/ 	.byte	0x02, 0x09, 0x01, 0x00, 0x02, 0x02, 0x04, 0x00, 0x02, 0x05, 0x05, 0x00, 0x03, 0x07, 0x01, 0x01
        /*0010*/ 	.byte	0x02, 0x03, 0x01, 0x00, 0x02, 0x06, 0x01, 0x00, 0x04, 0x0b, 0x08, 0x00, 0x00, 0x00, 0x00, 0x00
        /*0020*/ 	.byte	0x00, 0x00, 0x00, 0x00


//--------------------- .nv.info._ZN7cutlass13device_kernelINS_4gemm6kernel13GemmUniversalIN4cute5tupleIJiiiiEEENS1_10collective13CollectiveMmaINS1_34MainloopSm90TmaGmmaWarpSpecializedILi8ENS5_IJNS4_1CILi2EEENSA_ILi1EEESC_EEENS1_35KernelTmaWarpSpecializedCooperativeEEENS5_IJNSA_ILi128EEENSA_ILi96EEENSA_ILi64EEEEEENS_10bfloat16_tENS5_IJlSC_lEEESK_SL_NS4_8TiledMMAINS4_8MMA_AtomIJNS4_4SM904GMMA27MMA_64x96x16_F32BF16BF16_SSILNSP_5MajorE0ELSR_0ELNSP_7ScaleInE1ELSS_1EEEEEENS4_6LayoutISD_NS5_IJSC_NSA_ILi0EEESW_EEEEENS5_IJNS4_10UnderscoreESZ_SZ_EEEEENS4_13SM90_TMA_LOADENS4_14ComposedLayoutINS4_7SwizzleILi3ELi4ELi3EEENS4_18smem_ptr_flag_bitsILi16EEENSV_INS5_IJNSA_ILi8EEESI_EEENS5_IJSI_SC_EEEEEEEvNS4_8identityENS4_23SM90_TMA_LOAD_MULTICASTES1C_vS1D_EENS_8epilogue10collective6detail29Sm90TmaWarpSpecializedAdapterINS1H_15DefaultEpilogueISK_SL_SL_NS1G_6thread17LinearCombinationISK_Li1EffLNS1L_9ScaleType4KindE0ELNS_15FloatRoundStyleE2ESK_EENS1_15EpilogueDefaultEEEEEvvEEEEvNT_6ParamsE --------------------------
	.section	.nv.info._ZN7cutlass13device_kernelINS_4gemm6kernel13GemmUniversalIN4cute5tupleIJiiiiEEENS1_10collective13CollectiveMmaINS1_34MainloopSm90TmaGmmaWarpSpecializedILi8ENS5_IJNS4_1CILi2EEENSA_ILi1EEESC_EEENS1_35KernelTmaWarpSpecializedCooperativeEEENS5_IJNSA_ILi128EEENSA_ILi96EEENSA_ILi64EEEEEENS_10bfloat16_tENS5_IJlSC_lEEESK_SL_NS4_8TiledMMAINS4_8MMA_AtomIJNS4_4SM904GMMA27MMA_64x96x16_F32BF16BF16_SSILNSP_5MajorE0ELSR_0ELNSP_7ScaleInE1ELSS_1EEEEEENS4_6LayoutISD_NS5_IJSC_NSA_ILi0EEESW_EEEEENS5_IJNS4_10UnderscoreESZ_SZ_EEEEENS4_13SM90_TMA_LOADENS4_14ComposedLayoutINS4_7SwizzleILi3ELi4ELi3EEENS4_18smem_ptr_flag_bitsILi16EEENSV_INS5_IJNSA_ILi8EEESI_EEENS5_IJSI_SC_EEEEEEEvNS4_8identityENS4_23SM90_TMA_LOAD_MULTICASTES1C_vS1D_EENS_8epilogue10collective6detail29Sm90TmaWarpSpecializedAdapterINS1H_15DefaultEpilogueISK_SL_SL_NS1G_6thread17LinearCombinationISK_Li1EffLNS1L_9ScaleType4KindE0ELNS_15FloatRoundStyleE2ESK_EENS1_15EpilogueDefaultEEEEEvvEEEEvNT_6ParamsE,"",@"SHT_CUDA_INFO"
	.sectionflags	@""
	.align	4


	//----- nvinfo : EIATTR_CUDA_API_VERSION
	.align		4
        /*0000*/ 	.byte	0x04, 0x37
        /*0002*/ 	.short	(.L_21 - .L_20)
.L_20:
        /*0004*/ 	.word	0x00000082


	//----- nvinfo : EIATTR_KPARAM_INFO
	.align		4
.L_21:
        /*0008*/ 	.byte	0x04, 0x17
        /*000a*/ 	.short	(.L_23 - .L_22)
.L_22:
        /*000c*/ 	.word	0x00000000
        /*0010*/ 	.short	0x0000
        /*0012*/ 	.short	0x0070
        /*0014*/ 	.byte	0x00, 0xf0, 0x01, 0x10


	//----- nvinfo : EIATTR_SPARSE_MMA_MASK
	.align		4
.L_23:
        /*0018*/ 	.byte	0x03, 0x50
        /*001a*/ 	.short	0x0000


	//----- nvinfo : EIATTR_MAXREG_COUNT
	.align		4
        /*001c*/ 	.byte	0x03, 0x1b
        /*001e*/ 	.short	0x00a8


	//----- nvinfo : EIATTR_NUM_BARRIERS
	.align		4
        /*0020*/ 	.byte	0x02, 0x4c
        /*0022*/ 	.byte	0x01
	.zero		1


	//----- nvinfo : EIATTR_EXTERNS
	.align		4
        /*0024*/ 	.byte	0x04, 0x0f
        /*0026*/ 	.short	(.L_25 - .L_24)


	//   ....[0]....
	.align		4
.L_24:
        /*0028*/ 	.word	index@(__assertfail)


	//----- nvinfo : EIATTR_MERCURY_ISA_VERSION
	.align		4
.L_25:
        /*002c*/ 	.byte	0x03, 0x5f
        /*002e*/ 	.short	0x0101


	//----- nvinfo : EIATTR_INT_WARP_WIDE_INSTR_OFFSETS
	.align		4
        /*0030*/ 	.byte	0x04, 0x31
        /*0032*/ 	.short	(.L_27 - .L_26)


	//   ....[0]....
.L_26:
        /*0034*/ 	.word	0x00000530


	//   ....[1]....
        /*0038*/ 	.word	0x00000560


	//   ....[2]....
        /*003c*/ 	.word	0x00000700


	//   ....[3]....
        /*0040*/ 	.word	0x00001fb0


	//----- nvinfo : EIATTR_COOP_GROUP_MASK_REGIDS
	.align		4
.L_27:
        /*0044*/ 	.byte	0x04, 0x29
        /*0046*/ 	.short	(.L_29 - .L_28)


	//   ....[0]....
.L_28:
        /*0048*/ 	.word	0xffffffff


	//   ....[1]....
        /*004c*/ 	.word	0xffffffff


	//   ....[2]....
        /*0050*/ 	.word	0xffffffff


	//   ....[3]....
        /*0054*/ 	.word	0xffffffff


	//   ....[4]....
        /*0058*/ 	.word	0xffffffff


	//   ....[5]....
        /*005c*/ 	.word	0xffffffff


	//----- nvinfo : EIATTR_COOP_GROUP_INSTR_OFFSETS
	.align		4
.L_29:
        /*0060*/ 	.byte	0x04, 0x28
        /*0062*/ 	.short	(.L_31 - .L_30)


	//   ....[0]....
.L_30:
        /*0064*/ 	.word	0x00000060


	//   ....[1]....
        /*0068*/ 	.word	0x00000070


	//   ....[2]....
        /*006c*/ 	.word	0x00000130


	//   ....[3]....
        /*0070*/ 	.word	0x00000380


	//   ....[4]....
        /*0074*/ 	.word	0x000008b0


	//   ....[5]....
        /*0078*/ 	.word	0x00001530


	//----- nvinfo : EIATTR_REG_RECONFIG
	.align		4
.L_31:
        /*007c*/ 	.byte	0x01, 0x54
	.zero		2


	//----- nvinfo : EIATTR_SYSCALL_OFFSETS
	.align		4
        /*0080*/ 	.byte	0x04, 0x46
        /*0082*/ 	.short	(.L_33 - .L_32)


	//   ....[0]....
.L_32:
        /*0084*/ 	.word	0x00001720


	//----- nvinfo : EIATTR_MBARRIER_INSTR_OFFSETS
	.align		4
.L_33:
        /*0088*/ 	.byte	0x04, 0x39
        /*008a*/ 	.short	(.L_35 - .L_34)


	//   ....[0]....
.L_34:
        /*008c*/ 	.word	0x00000250
        /*0090*/ 	.word	0x000000ff
        /*0094*/ 	.word	0x00000000
        /*0098*/ 	.short	0x0100
        /*009a*/ 	.byte	0x08
	.zero		1


	//   ....[1]....
        /*009c*/ 	.word	0x00000260
        /*00a0*/ 	.word	0x000000ff
        /*00a4*/ 	.word	0x00000040
        /*00a8*/ 	.short	0x0100
        /*00aa*/ 	.byte	0x08
	.zero		1


	//   ....[2]....
        /*00ac*/ 	.word	0x00000270
        /*00b0*/ 	.word	0x000000ff
        /*00b4*/ 	.word	0x00000008
        /*00b8*/ 	.short	0x0100
        /*00ba*/ 	.byte	0x08
	.zero		1


	//   ....[3]....
        /*00bc*/ 	.word	0x00000280
        /*00c0*/ 	.word	0x000000ff
        /*00c4*/ 	.word	0x00000048
        /*00c8*/ 	.short	0x0100
        /*00ca*/ 	.byte	0x08
	.zero		1


	//   ....[4]....
        /*00cc*/ 	.word	0x00000290
        /*00d0*/ 	.word	0x000000ff
        /*00d4*/ 	.word	0x00000010
        /*00d8*/ 	.short	0x0100
        /*00da*/ 	.byte	0x08
	.zero		1


	//   ....[5]....
        /*00dc*/ 	.word	0x000002a0
        /*00e0*/ 	.word	0x000000ff
        /*00e4*/ 	.word	0x00000050
        /*00e8*/ 	.short	0x0100
        /*00ea*/ 	.byte	0x08
	.zero		1


	//   ....[6]....
        /*00ec*/ 	.word	0x000002b0
        /*00f0*/ 	.word	0x000000ff
        /*00f4*/ 	.word	0x00000018
        /*00f8*/ 	.short	0x0100
        /*00fa*/ 	.byte	0x08
	.zero		1


	//   ....[7]....
        /*00fc*/ 	.word	0x000002c0
        /*0100*/ 	.word	0x000000ff
        /*0104*/ 	.word	0x00000058
        /*0108*/ 	.short	0x0100
        /*010a*/ 	.byte	0x08
	.zero		1


	//   ....[8]....
        /*010c*/ 	.word	0x000002d0
        /*0110*/ 	.word	0x000000ff
        /*0114*/ 	.word	0x00000020
        /*0118*/ 	.short	0x0100
        /*011a*/ 	.byte	0x08
	.zero		1


	//   ....[9]....
        /*011c*/ 	.word	0x000002e0
        /*0120*/ 	.word	0x000000ff
        /*0124*/ 	.word	0x00000060
        /*0128*/ 	.short	0x0100
        /*012a*/ 	.byte	0x08
	.zero		1


	//   ....[10]....
        /*012c*/ 	.word	0x000002f0
        /*0130*/ 	.word	0x000000ff
        /*0134*/ 	.word	0x00000028
        /*0138*/ 	.short	0x0100
        /*013a*/ 	.byte	0x08
	.zero		1


	//   ....[11]....
        /*013c*/ 	.word	0x00000300
        /*0140*/ 	.word	0x000000ff
        /*0144*/ 	.word	0x00000068
        /*0148*/ 	.short	0x0100
        /*014a*/ 	.byte	0x08
	.zero		1


	//   ....[12]....
        /*014c*/ 	.word	0x00000310
        /*0150*/ 	.word	0x000000ff
        /*0154*/ 	.word	0x00000030
        /*0158*/ 	.short	0x0100
        /*015a*/ 	.byte	0x08
	.zero		1


	//   ....[13]....
        /*015c*/ 	.word	0x00000320
        /*0160*/ 	.word	0x000000ff
        /*0164*/ 	.word	0x00000070
        /*0168*/ 	.short	0x0100
        /*016a*/ 	.byte	0x08
	.zero		1


	//   ....[14]....
        /*016c*/ 	.word	0x00000330
        /*0170*/ 	.word	0x000000ff
        /*0174*/ 	.word	0x00000038
        /*0178*/ 	.short	0x0100
        /*017a*/ 	.byte	0x08
	.zero		1


	//   ....[15]....
        /*017c*/ 	.word	0x00000340
        /*0180*/ 	.word	0x000000ff
        /*0184*/ 	.word	0x00000078
        /*0188*/ 	.short	0x0100
        /*018a*/ 	.byte	0x08
	.zero		1


	//   ....[16]....
        /*018c*/ 	.word	0x00000790
        /*0190*/ 	.word	0x000000ff
        /*0194*/ 	.word	0x00000090
        /*0198*/ 	.short	0x0100
        /*019a*/ 	.byte	0x06
	.zero		1


	//   ....[17]....
        /*019c*/ 	.word	0x00000830
        /*01a0*/ 	.word	0x000000ff
        /*01a4*/ 	.word	0x00000098
        /*01a8*/ 	.short	0x0100
        /*01aa*/ 	.byte	0x06
	.zero		1


	//   ....[18]....
        /*01ac*/ 	.word	0x000017e0
        /*01b0*/ 	.word	0x00000003
        /*01b4*/ 	.word	0x00000000
        /*01b8*/ 	.short	0x010a
        /*01ba*/ 	.byte	0x3f
	.zero		1


	//   ....[19]....
        /*01bc*/ 	.word	0x00001840
        /*01c0*/ 	.word	0x00000003
        /*01c4*/ 	.word	0x00000000
        /*01c8*/ 	.short	0x010a
        /*01ca*/ 	.byte	0x3f
	.zero		1


	//   ....[20]....
        /*01cc*/ 	.word	0x00001bc0
        /*01d0*/ 	.word	0x00000005
        /*01d4*/ 	.word	0x00000000
        /*01d8*/ 	.short	0x010a
        /*01da*/ 	.byte	0x3f
	.zero		1


	//   ....[21]....
        /*01dc*/ 	.word	0x00001c00
        /*01e0*/ 	.word	0x00000005
        /*01e4*/ 	.word	0x00000000
        /*01e8*/ 	.short	0x010a
        /*01ea*/ 	.byte	0x3f
	.zero		1


	//   ....[22]....
        /*01ec*/ 	.word	0x00001e60
        /*01f0*/ 	.word	0x00000004
        /*01f4*/ 	.word	0x00000000
        /*01f8*/ 	.short	0x0101
        /*01fa*/ 	.byte	0x3f
	.zero		1


	//   ....[23]....
        /*01fc*/ 	.word	0x00002020
        /*0200*/ 	.word	0x00000000
        /*0204*/ 	.word	0x00000000
        /*0208*/ 	.short	0x0101
        /*020a*/ 	.byte	0x3f
	.zero		1


	//   ....[24]....
        /*020c*/ 	.word	0x00006220
        /*0210*/ 	.word	0x00000015
        /*0214*/ 	.word	0x00000040
        /*0218*/ 	.short	0x010a
        /*021a*/ 	.byte	0x3f
	.zero		1


	//   ....[25]....
        /*021c*/ 	.word	0x000065f0
        /*0220*/ 	.word	0x00000005
        /*0224*/ 	.word	0x00000098
        /*0228*/ 	.short	0x0101
        /*022a*/ 	.byte	0x3f
	.zero		1


	//   ....[26]....
        /*022c*/ 	.word	0x00006d00
        /*0230*/ 	.word	0x00000007
        /*0234*/ 	.word	0x00000000
        /*0238*/ 	.short	0x010a
        /*023a*/ 	.byte	0x3f
	.zero		1


	//   ....[27]....
        /*023c*/ 	.word	0x00006d80
        /*0240*/ 	.word	0x00000006
        /*0244*/ 	.word	0x00000000
        /*0248*/ 	.short	0x010a
        /*024a*/ 	.byte	0x3f
	.zero		1


	//   ....[28]....
        /*024c*/ 	.word	0x00006e10
        /*0250*/ 	.word	0x00000007
        /*0254*/ 	.word	0x00000000
        /*0258*/ 	.short	0x010a
        /*025a*/ 	.byte	0x3f
	.zero		1


	//   ....[29]....
        /*025c*/ 	.word	0x00006ea0
        /*0260*/ 	.word	0x00000006
        /*0264*/ 	.word	0x00000000
        /*0268*/ 	.short	0x010a
        /*026a*/ 	.byte	0x3f
	.zero		1


	//   ....[30]....
        /*026c*/ 	.word	0x00006f30
        /*0270*/ 	.word	0x00000007
        /*0274*/ 	.word	0x00000000
        /*0278*/ 	.short	0x010a
        /*027a*/ 	.byte	0x3f
	.zero		1


	//   ....[31]....
        /*027c*/ 	.word	0x00006fc0
        /*0280*/ 	.word	0x00000006
        /*0284*/ 	.word	0x00000000
        /*0288*/ 	.short	0x010a
        /*028a*/ 	.byte	0x3f
	.zero		1


	//   ....[32]....
        /*028c*/ 	.word	0x00007050
        /*0290*/ 	.word	0x00000007
        /*0294*/ 	.word	0x00000000
        /*0298*/ 	.short	0x010a
        /*029a*/ 	.byte	0x3f
	.zero		1


	//   ....[33]....
        /*029c*/ 	.word	0x000070e0
        /*02a0*/ 	.word	0x00000005
        /*02a4*/ 	.word	0x00000000
        /*02a8*/ 	.short	0x010a
        /*02aa*/ 	.byte	0x3f
	.zero		1


	//   ....[34]....
        /*02ac*/ 	.word	0x00007140
        /*02b0*/ 	.word	0x00000003
        /*02b4*/ 	.word	0x00000000
        /*02b8*/ 	.short	0x010a
        /*02ba*/ 	.byte	0x3f
	.zero		1


	//   ....[35]....
        /*02bc*/ 	.word	0x00007190
        /*02c0*/ 	.word	0x00000005
        /*02c4*/ 	.word	0x00000000
        /*02c8*/ 	.short	0x010a
        /*02ca*/ 	.byte	0x3f
	.zero		1


	//   ....[36]....
        /*02cc*/ 	.word	0x00007260
        /*02d0*/ 	.word	0x00000015
        /*02d4*/ 	.word	0x00000040
        /*02d8*/ 	.short	0x010a
        /*02da*/ 	.byte	0x3f
	.zero		1


	//   ....[37]....
        /*02dc*/ 	.word	0x00007330
        /*02e0*/ 	.word	0x00000007
        /*02e4*/ 	.word	0x00000000
        /*02e8*/ 	.short	0x010a
        /*02ea*/ 	.byte	0x3f
	.zero		1


	//   ....[38]....
        /*02ec*/ 	.word	0x00007380
        /*02f0*/ 	.word	0x00000006
        /*02f4*/ 	.word	0x00000000
        /*02f8*/ 	.short	0x010a
        /*02fa*/ 	.byte	0x3f
	.zero		1


	//   ....[39]....
        /*02fc*/ 	.word	0x000073d0
        /*0300*/ 	.word	0x00000007
        /*0304*/ 	.word	0x00000000
        /*0308*/ 	.short	0x010a
        /*030a*/ 	.byte	0x3f
	.zero		1


	//   ....[40]....
        /*030c*/ 	.word	0x00007420
        /*0310*/ 	.word	0x00000006
        /*0314*/ 	.word	0x00000000
        /*0318*/ 	.short	0x010a
        /*031a*/ 	.byte	0x3f
	.zero		1


	//   ....[41]....
        /*031c*/ 	.word	0x00007470
        /*0320*/ 	.word	0x00000007
        /*0324*/ 	.word	0x00000000
        /*0328*/ 	.short	0x010a
        /*032a*/ 	.byte	0x3f
	.zero		1


	//   ....[42]....
        /*032c*/ 	.word	0x000074c0
        /*0330*/ 	.word	0x00000006
        /*0334*/ 	.word	0x00000000
        /*0338*/ 	.short	0x010a
        /*033a*/ 	.byte	0x3f
	.zero		1


	//   ....[43]....
        /*033c*/ 	.word	0x00007510
        /*0340*/ 	.word	0x00000007
        /*0344*/ 	.word	0x00000000
        /*0348*/ 	.short	0x010a
        /*034a*/ 	.byte	0x3f
	.zero		1


	//----- nvinfo : EIATTR_NUM_MBARRIERS
	.align		4
.L_35:
        /*034c*/ 	.byte	0x03, 0x38
        /*034e*/ 	.short	0x0012


	//----- nvinfo : EIATTR_EXIT_INSTR_OFFSETS
	.align		4
        /*0350*/ 	.byte	0x04, 0x1c
        /*0352*/ 	.short	(.L_37 - .L_36)


	//   ....[0]....
.L_36:
        /*0354*/ 	.word	0x00000a80


	//   ....[1]....
        /*0358*/ 	.word	0x00001290


	//   ....[2]....
        /*035c*/ 	.word	0x000059c0


	//   ....[3]....
        /*0360*/ 	.word	0x00005f20


	//   ....[4]....
        /*0364*/ 	.word	0x00007130


	//----- nvinfo : EIATTR_MAX_THREADS
	.align		4
.L_37:
        /*0368*/ 	.byte	0x04, 0x05
        /*036a*/ 	.short	(.L_39 - .L_38)
.L_38:
        /*036c*/ 	.word	0x00000180
        /*0370*/ 	.word	0x00000001
        /*0374*/ 	.word	0x00000001


	//----- nvinfo : EIATTR_CRS_STACK_SIZE
	.align		4
.L_39:
        /*0378*/ 	.byte	0x04, 0x1e
        /*037a*/ 	.short	(.L_41 - .L_40)
.L_40:
        /*037c*/ 	.word	0x00000000


	//----- nvinfo : EIATTR_CBANK_PARAM_SIZE
	.align		4
.L_41:
        /*0380*/ 	.byte	0x03, 0x19
        /*0382*/ 	.short	0x0470


	//----- nvinfo : EIATTR_PARAM_CBANK
	.align		4
        /*0384*/ 	.byte	0x04, 0x0a
        /*0386*/ 	.short	(.L_43 - .L_42)
	.align		4
.L_42:
        /*0388*/ 	.word	index@(.nv.constant0._ZN7cutlass13device_kernelINS_4gemm6kernel13GemmUniversalIN4cute5tupleIJiiiiEEENS1_10collective13CollectiveMmaINS1_34MainloopSm90TmaGmmaWarpSpecializedILi8ENS5_IJNS4_1CILi2EEENSA_ILi1EEESC_EEENS1_35KernelTmaWarpSpecializedCooperativeEEENS5_IJNSA_ILi128EEENSA_ILi96EEENSA_ILi64EEEEEENS_10bfloat16_tENS5_IJlSC_lEEESK_SL_NS4_8TiledMMAINS4_8MMA_AtomIJNS4_4SM904GMMA27MMA_64x96x16_F32BF16BF16_SSILNSP_5MajorE0ELSR_0ELNSP_7ScaleInE1ELSS_1EEEEEENS4_6LayoutISD_NS5_IJSC_NSA_ILi0EEESW_EEEEENS5_IJNS4_10UnderscoreESZ_SZ_EEEEENS4_13SM90_TMA_LOADENS4_14ComposedLayoutINS4_7SwizzleILi3ELi4ELi3EEENS4_18smem_ptr_flag_bitsILi16EEENSV_INS5_IJNSA_ILi8EEESI_EEENS5_IJSI_SC_EEEEEEEvNS4_8identityENS4_23SM90_TMA_LOAD_MULTICASTES1C_vS1D_EENS_8epilogue10collective6detail29Sm90TmaWarpSpecializedAdapterINS1H_15DefaultEpilogueISK_SL_SL_NS1G_6thread17LinearCombinationISK_Li1EffLNS1L_9ScaleType4KindE0ELNS_15FloatRoundStyleE2ESK_EENS1_15EpilogueDefaultEEEEEvvEEEEvNT_6ParamsE)
        /*038c*/ 	.short	0x0210
        /*038e*/ 	.short	0x0470


	//----- nvinfo : EIATTR_SW_WAR
	.align		4
.L_43:
        /*0390*/ 	.byte	0x04, 0x36
        /*0392*/ 	.short	(.L_45 - .L_44)
.L_44:
        /*0394*/ 	.word	0x00000008
.L_45:


//--------------------- .nv.callgraph             --------------------------
	.section	.nv.callgraph,"",@"SHT_CUDA_CALLGRAPH"
	.align	4
	.sectionentsize	8
	.align		4
        /*0000*/ 	.word	0x00000000
	.align		4
        /*0004*/ 	.word	0xffffffff
	.align		4
        /*0008*/ 	.word	index@(_ZN7cutlass13device_kernelINS_4gemm6kernel13GemmUniversalIN4cute5tupleIJiiiiEEENS1_10collective13CollectiveMmaINS1_34MainloopSm90TmaGmmaWarpSpecializedILi8ENS5_IJNS4_1CILi2EEENSA_ILi1EEESC_EEENS1_35KernelTmaWarpSpecializedCooperativeEEENS5_IJNSA_ILi128EEENSA_ILi96EEENSA_ILi64EEEEEENS_10bfloat16_tENS5_IJlSC_lEEESK_SL_NS4_8TiledMMAINS4_8MMA_AtomIJNS4_4SM904GMMA27MMA_64x96x16_F32BF16BF16_SSILNSP_5MajorE0ELSR_0ELNSP_7ScaleInE1ELSS_1EEEEEENS4_6LayoutISD_NS5_IJSC_NSA_ILi0EEESW_EEEEENS5_IJNS4_10UnderscoreESZ_SZ_EEEEENS4_13SM90_TMA_LOADENS4_14ComposedLayoutINS4_7SwizzleILi3ELi4ELi3EEENS4_18smem_ptr_flag_bitsILi16EEENSV_INS5_IJNSA_ILi8EEESI_EEENS5_IJSI_SC_EEEEEEEvNS4_8identityENS4_23SM90_TMA_LOAD_MULTICASTES1C_vS1D_EENS_8epilogue10collective6detail29Sm90TmaWarpSpecializedAdapterINS1H_15DefaultEpilogueISK_SL_SL_NS1G_6thread17LinearCombinationISK_Li1EffLNS1L_9ScaleType4KindE0ELNS_15FloatRoundStyleE2ESK_EENS1_15EpilogueDefaultEEEEEvvEEEEvNT_6ParamsE)
	.align		4
        /*000c*/ 	.word	index@(__assertfail)
	.align		4
        /*0010*/ 	.word	0x00000000
	.align		4
        /*0014*/ 	.word	0xfffffffe
	.align		4
        /*0018*/ 	.word	0x00000000
	.align		4
        /*001c*/ 	.word	0xfffffffd
	.align		4
        /*0020*/ 	.word	0x00000000
	.align		4
        /*0024*/ 	.word	0xfffffffc


//--------------------- .nv.constant4             --------------------------
	.section	.nv.constant4,"a",@progbits
	.align	8
	.align		8
.nv.constant4:
        /*0000*/ 	.dword	__assertfail
	.align		8
        /*0008*/ 	.dword	__unnamed_1
	.align		8
        /*0010*/ 	.dword	_ZN40_INTERNAL_08336a02_4_k_cu_a1ddaebb_144514cuda3std3__45__cpo5beginE
	.align		8
        /*0018*/ 	.dword	_ZN40_INTERNAL_08336a02_4_k_cu_a1ddaebb_144514cuda3std3__45__cpo3endE
	.align		8
        /*0020*/ 	.dword	_ZN40_INTERNAL_08336a02_4_k_cu_a1ddaebb_144514cuda3std3__45__cpo6cbeginE
	.align		8
        /*0028*/ 	.dword	_ZN40_INTERNAL_08336a02_4_k_cu_a1ddaebb_144514cuda3std3__45__cpo4cendE
	.align		8
        /*0030*/ 	.dword	_ZN40_INTERNAL_08336a02_4_k_cu_a1ddaebb_144514cuda3std3__442_GLOBAL__N__08336a02_4_k_cu_a1ddaebb_144516ignoreE
	.align		8
        /*0038*/ 	.dword	_ZN40_INTERNAL_08336a02_4_k_cu_a1ddaebb_144514cuda3std3__419piecewise_constructE
	.align		8
        /*0040*/ 	.dword	_ZN40_INTERNAL_08336a02_4_k_cu_a1ddaebb_144514cuda3std3__48in_placeE
	.align		8
        /*0048*/ 	.dword	_ZN40_INTERNAL_08336a02_4_k_cu_a1ddaebb_144514cuda3std6ranges3__45__cpo4swapE
	.align		8
        /*0050*/ 	.dword	_ZN40_INTERNAL_08336a02_4_k_cu_a1ddaebb_144514cuda3std6ranges3__45__cpo9iter_moveE
	.align		8
        /*0058*/ 	.dword	_ZN40_INTERNAL_08336a02_4_k_cu_a1ddaebb_144514cute7productE
	.align		8
        /*0060*/ 	.dword	_ZN40_INTERNAL_08336a02_4_k_cu_a1ddaebb_144514cute1_E
	.align		8
        /*0068*/ 	.dword	$str$22
	.align		8
        /*0070*/ 	.dword	$str$23


//--------------------- .text._ZN7cutlass13device_kernelINS_4gemm6kernel13GemmUniversalIN4cute5tupleIJiiiiEEENS1_10collective13CollectiveMmaINS1_34MainloopSm90TmaGmmaWarpSpecializedILi8ENS5_IJNS4_1CILi2EEENSA_ILi1EEESC_EEENS1_35KernelTmaWarpSpecializedCooperativeEEENS5_IJNSA_ILi128EEENSA_ILi96EEENSA_ILi64EEEEEENS_10bfloat16_tENS5_IJlSC_lEEESK_SL_NS4_8TiledMMAINS4_8MMA_AtomIJNS4_4SM904GMMA27MMA_64x96x16_F32BF16BF16_SSILNSP_5MajorE0ELSR_0ELNSP_7ScaleInE1ELSS_1EEEEEENS4_6LayoutISD_NS5_IJSC_NSA_ILi0EEESW_EEEEENS5_IJNS4_10UnderscoreESZ_SZ_EEEEENS4_13SM90_TMA_LOADENS4_14ComposedLayoutINS4_7SwizzleILi3ELi4ELi3EEENS4_18smem_ptr_flag_bitsILi16EEENSV_INS5_IJNSA_ILi8EEESI_EEENS5_IJSI_SC_EEEEEEEvNS4_8identityENS4_23SM90_TMA_LOAD_MULTICASTES1C_vS1D_EENS_8epilogue10collective6detail29Sm90TmaWarpSpecializedAdapterINS1H_15DefaultEpilogueISK_SL_SL_NS1G_6thread17LinearCombinationISK_Li1EffLNS1L_9ScaleType4KindE0ELNS_15FloatRoundStyleE2ESK_EENS1_15EpilogueDefaultEEEEEvvEEEEvNT_6ParamsE --------------------------
	.section	.text._ZN7cutlass13device_kernelINS_4gemm6kernel13GemmUniversalIN4cute5tupleIJiiiiEEENS1_10collective13CollectiveMmaINS1_34MainloopSm90TmaGmmaWarpSpecializedILi8ENS5_IJNS4_1CILi2EEENSA_ILi1EEESC_EEENS1_35KernelTmaWarpSpecializedCooperativeEEENS5_IJNSA_ILi128EEENSA_ILi96EEENSA_ILi64EEEEEENS_10bfloat16_tENS5_IJlSC_lEEESK_SL_NS4_8TiledMMAINS4_8MMA_AtomIJNS4_4SM904GMMA27MMA_64x96x16_F32BF16BF16_SSILNSP_5MajorE0ELSR_0ELNSP_7ScaleInE1ELSS_1EEEEEENS4_6LayoutISD_NS5_IJSC_NSA_ILi0EEESW_EEEEENS5_IJNS4_10UnderscoreESZ_SZ_EEEEENS4_13SM90_TMA_LOADENS4_14ComposedLayoutINS4_7SwizzleILi3ELi4ELi3EEENS4_18smem_ptr_flag_bitsILi16EEENSV_INS5_IJNSA_ILi8EEESI_EEENS5_IJSI_SC_EEEEEEEvNS4_8identityENS4_23SM90_TMA_LOAD_MULTICASTES1C_vS1D_EENS_8epilogue10collective6detail29Sm90TmaWarpSpecializedAdapterINS1H_15DefaultEpilogueISK_SL_SL_NS1G_6thread17LinearCombinationISK_Li1EffLNS1L_9ScaleType4KindE0ELNS_15FloatRoundStyleE2ESK_EENS1_15EpilogueDefaultEEEEEvvEEEEvNT_6ParamsE,"ax",@progbits
	.align	128
.text._ZN7cutlass13device_kernelINS_4gemm6kernel13GemmUniversalIN4cute5tupleIJiiiiEEENS1_10collective13CollectiveMmaINS1_34MainloopSm90TmaGmmaWarpSpecializedILi8ENS5_IJNS4_1CILi2EEENSA_ILi1EEESC_EEENS1_35KernelTmaWarpSpecializedCooperativeEEENS5_IJNSA_ILi128EEENSA_ILi96EEENSA_ILi64EEEEEENS_10bfloat16_tENS5_IJlSC_lEEESK_SL_NS4_8TiledMMAINS4_8MMA_AtomIJNS4_4SM904GMMA27MMA_64x96x16_F32BF16BF16_SSILNSP_5MajorE0ELSR_0ELNSP_7ScaleInE1ELSS_1EEEEEENS4_6LayoutISD_NS5_IJSC_NSA_ILi0EEESW_EEEEENS5_IJNS4_10UnderscoreESZ_SZ_EEEEENS4_13SM90_TMA_LOADENS4_14ComposedLayoutINS4_7SwizzleILi3ELi4ELi3EEENS4_18smem_ptr_flag_bitsILi16EEENSV_INS5_IJNSA_ILi8EEESI_EEENS5_IJSI_SC_EEEEEEEvNS4_8identityENS4_23SM90_TMA_LOAD_MULTICASTES1C_vS1D_EENS_8epilogue10collective6detail29Sm90TmaWarpSpecializedAdapterINS1H_15DefaultEpilogueISK_SL_SL_NS1G_6thread17LinearCombinationISK_Li1EffLNS1L_9ScaleType4KindE0ELNS_15FloatRoundStyleE2ESK_EENS1_15EpilogueDefaultEEEEEvvEEEEvNT_6ParamsE:
        .type           _ZN7cutlass13device_kernelINS_4gemm6kernel13GemmUniversalIN4cute5tupleIJiiiiEEENS1_10collective13CollectiveMmaINS1_34MainloopSm90TmaGmmaWarpSpecializedILi8ENS5_IJNS4_1CILi2EEENSA_ILi1EEESC_EEENS1_35KernelTmaWarpSpecializedCooperativeEEENS5_IJNSA_ILi128EEENSA_ILi96EEENSA_ILi64EEEEEENS_10bfloat16_tENS5_IJlSC_lEEESK_SL_NS4_8TiledMMAINS4_8MMA_AtomIJNS4_4SM904GMMA27MMA_64x96x16_F32BF16BF16_SSILNSP_5MajorE0ELSR_0ELNSP_7ScaleInE1ELSS_1EEEEEENS4_6LayoutISD_NS5_IJSC_NSA_ILi0EEESW_EEEEENS5_IJNS4_10UnderscoreESZ_SZ_EEEEENS4_13SM90_TMA_LOADENS4_14ComposedLayoutINS4_7SwizzleILi3ELi4ELi3EEENS4_18smem_ptr_flag_bitsILi16EEENSV_INS5_IJNSA_ILi8EEESI_EEENS5_IJSI_SC_EEEEEEEvNS4_8identityENS4_23SM90_TMA_LOAD_MULTICASTES1C_vS1D_EENS_8epilogue10collective6detail29Sm90TmaWarpSpecializedAdapterINS1H_15DefaultEpilogueISK_SL_SL_NS1G_6thread17LinearCombinationISK_Li1EffLNS1L_9ScaleType4KindE0ELNS_15FloatRoundStyleE2ESK_EENS1_15EpilogueDefaultEEEEEvvEEEEvNT_6ParamsE,@function
        .size           _ZN7cutlass13device_kernelINS_4gemm6kernel13GemmUniversalIN4cute5tupleIJiiiiEEENS1_10collective13CollectiveMmaINS1_34MainloopSm90TmaGmmaWarpSpecializedILi8ENS5_IJNS4_1CILi2EEENSA_ILi1EEESC_EEENS1_35KernelTmaWarpSpecializedCooperativeEEENS5_IJNSA_ILi128EEENSA_ILi96EEENSA_ILi64EEEEEENS_10bfloat16_tENS5_IJlSC_lEEESK_SL_NS4_8TiledMMAINS4_8MMA_AtomIJNS4_4SM904GMMA27MMA_64x96x16_F32BF16BF16_SSILNSP_5MajorE0ELSR_0ELNSP_7ScaleInE1ELSS_1EEEEEENS4_6LayoutISD_NS5_IJSC_NSA_ILi0EEESW_EEEEENS5_IJNS4_10UnderscoreESZ_SZ_EEEEENS4_13SM90_TMA_LOADENS4_14ComposedLayoutINS4_7SwizzleILi3ELi4ELi3EEENS4_18smem_ptr_flag_bitsILi16EEENSV_INS5_IJNSA_ILi8EEESI_EEENS5_IJSI_SC_EEEEEEEvNS4_8identityENS4_23SM90_TMA_LOAD_MULTICASTES1C_vS1D_EENS_8epilogue10collective6detail29Sm90TmaWarpSpecializedAdapterINS1H_15DefaultEpilogueISK_SL_SL_NS1G_6thread17LinearCombinationISK_Li1EffLNS1L_9ScaleType4KindE0ELNS_15FloatRoundStyleE2ESK_EENS1_15EpilogueDefaultEEEEEvvEEEEvNT_6ParamsE,(.L_x_174 - _ZN7cutlass13device_kernelINS_4gemm6kernel13GemmUniversalIN4cute5tupleIJiiiiEEENS1_10collective13CollectiveMmaINS1_34MainloopSm90TmaGmmaWarpSpecializedILi8ENS5_IJNS4_1CILi2EEENSA_ILi1EEESC_EEENS1_35KernelTmaWarpSpecializedCooperativeEEENS5_IJNSA_ILi128EEENSA_ILi96EEENSA_ILi64EEEEEENS_10bfloat16_tENS5_IJlSC_lEEESK_SL_NS4_8TiledMMAINS4_8MMA_AtomIJNS4_4SM904GMMA27MMA_64x96x16_F32BF16BF16_SSILNSP_5MajorE0ELSR_0ELNSP_7ScaleInE1ELSS_1EEEEEENS4_6LayoutISD_NS5_IJSC_NSA_ILi0EEESW_EEEEENS5_IJNS4_10UnderscoreESZ_SZ_EEEEENS4_13SM90_TMA_LOADENS4_14ComposedLayoutINS4_7SwizzleILi3ELi4ELi3EEENS4_18smem_ptr_flag_bitsILi16EEENSV_INS5_IJNSA_ILi8EEESI_EEENS5_IJSI_SC_EEEEEEEvNS4_8identityENS4_23SM90_TMA_LOAD_MULTICASTES1C_vS1D_EENS_8epilogue10collective6detail29Sm90TmaWarpSpecializedAdapterINS1H_15DefaultEpilogueISK_SL_SL_NS1G_6thread17LinearCombinationISK_Li1EffLNS1L_9ScaleType4KindE0ELNS_15FloatRoundStyleE2ESK_EENS1_15EpilogueDefaultEEEEEvvEEEEvNT_6ParamsE)
        .other          _ZN7cutlass13device_kernelINS_4gemm6kernel13GemmUniversalIN4cute5tupleIJiiiiEEENS1_10collective13CollectiveMmaINS1_34MainloopSm90TmaGmmaWarpSpecializedILi8ENS5_IJNS4_1CILi2EEENSA_ILi1EEESC_EEENS1_35KernelTmaWarpSpecializedCooperativeEEENS5_IJNSA_ILi128EEENSA_ILi96EEENSA_ILi64EEEEEENS_10bfloat16_tENS5_IJlSC_lEEESK_SL_NS4_8TiledMMAINS4_8MMA_AtomIJNS4_4SM904GMMA27MMA_64x96x16_F32BF16BF16_SSILNSP_5MajorE0ELSR_0ELNSP_7ScaleInE1ELSS_1EEEEEENS4_6LayoutISD_NS5_IJSC_NSA_ILi0EEESW_EEEEENS5_IJNS4_10UnderscoreESZ_SZ_EEEEENS4_13SM90_TMA_LOADENS4_14ComposedLayoutINS4_7SwizzleILi3ELi4ELi3EEENS4_18smem_ptr_flag_bitsILi16EEENSV_INS5_IJNSA_ILi8EEESI_EEENS5_IJSI_SC_EEEEEEEvNS4_8identityENS4_23SM90_TMA_LOAD_MULTICASTES1C_vS1D_EENS_8epilogue10collective6detail29Sm90TmaWarpSpecializedAdapterINS1H_15DefaultEpilogueISK_SL_SL_NS1G_6thread17LinearCombinationISK_Li1EffLNS1L_9ScaleType4KindE0ELNS_15FloatRoundStyleE2ESK_EENS1_15EpilogueDefaultEEEEEvvEEEEvNT_6ParamsE,@"STO_CUDA_ENTRY STV_DEFAULT"
_ZN7cutlass13device_kernelINS_4gemm6kernel13GemmUniversalIN4cute5tupleIJiiiiEEENS1_10collective13CollectiveMmaINS1_34MainloopSm90TmaGmmaWarpSpecializedILi8ENS5_IJNS4_1CILi2EEENSA_ILi1EEESC_EEENS1_35KernelTmaWarpSpecializedCooperativeEEENS5_IJNSA_ILi128EEENSA_ILi96EEENSA_ILi64EEEEEENS_10bfloat16_tENS5_IJlSC_lEEESK_SL_NS4_8TiledMMAINS4_8MMA_AtomIJNS4_4SM904GMMA27MMA_64x96x16_F32BF16BF16_SSILNSP_5MajorE0ELSR_0ELNSP_7ScaleInE1ELSS_1EEEEEENS4_6LayoutISD_NS5_IJSC_NSA_ILi0EEESW_EEEEENS5_IJNS4_10UnderscoreESZ_SZ_EEEEENS4_13SM90_TMA_LOADENS4_14ComposedLayoutINS4_7SwizzleILi3ELi4ELi3EEENS4_18smem_ptr_flag_bitsILi16EEENSV_INS5_IJNSA_ILi8EEESI_EEENS5_IJSI_SC_EEEEEEEvNS4_8identityENS4_23SM90_TMA_LOAD_MULTICASTES1C_vS1D_EENS_8epilogue10collective6detail29Sm90TmaWarpSpecializedAdapterINS1H_15DefaultEpilogueISK_SL_SL_NS1G_6thread17LinearCombinationISK_Li1EffLNS1L_9ScaleType4KindE0ELNS_15FloatRoundStyleE2ESK_EENS1_15EpilogueDefaultEEEEEvvEEEEvNT_6ParamsE:
[----:B------:R-:W0:Y:S01]  /*0000*/  LDC R1, c[0x0][0x28] ;  /* 0x00000a00ff017b82 */ /* 0x000e220000000800 */
[----:B------:R-:W1:Y:S01]  /*0010*/  S2R R79, SR_TID.X ;  /* 0x00000000004f7919 */ /* 0x000e620000002100 */
[----:B------:R-:W-:Y:S01]  /*0020*/  ELECT P0, URZ, PT ;  /* 0x00000000003f782f */ /* 0x000fe20003800000 */
[----:B------:R-:W-:Y:S01]  /*0030*/  BSSY B0, `(.L_x_0) ;  /* 0x000000f000007945 */ /* 0x000fe20003800000 */
[--C-:B-1----:R-:W-:Y:S02]  /*0040*/  SHF.R.U32.HI R0, RZ, 0x5, R79.reuse ;  /* 0x00000005ff007819 */ /* 0x102fe4000001164f */
[----:B------:R-:W-:-:S03]  /*0050*/  SHF.R.U32.HI R7, RZ, 0x7, R79 ;  /* 0x00000007ff077819 */ /* 0x000fc6000001164f */
[----:B------:R-:W1:Y:S04]  /*0060*/  SHFL.IDX PT, R3, R0, RZ, 0x1f ;  /* 0x00001fff00037589 */ /* 0x000e6800000e0000 */
[----:B------:R2:W3:Y:S01]  /*0070*/  SHFL.IDX PT, R2, R7, RZ, 0x1f ;  /* 0x00001fff07027589 */ /* 0x0004e200000e0000 */
[----:B-1----:R-:W-:-:S13]  /*0080*/  ISETP.NE.OR P0, PT, R3, RZ, !P0 ;  /* 0x000000ff0300720c */ /* 0x002fda0004705670 */
[----:B0-23--:R-:W-:Y:S05]  /*0090*/  @P0 BRA `(.L_x_1) ;  /* 0x0000000000200947 */ /* 0x00dfea0003800000 */
[----:B------:R-:W-:Y:S02]  /*00a0*/  ULDC.64 UR4, c[0x0][0x198] ;  /* 0x0000660000047ab9 */ /* 0x000fe40000000a00 */
[----:B------:R-:W-:Y:S02]  /*00b0*/  UIADD3 UR6, UP0, UR4, 0xf0, URZ ;  /* 0x000000f004067890 */ /* 0x000fe4000ff1e03f */
[----:B------:R-:W-:Y:S02]  /*00c0*/  UIADD3 UR4, UP1, UR4, 0x1f0, URZ ;  /* 0x000001f004047890 */ /* 0x000fe4000ff3e03f */
[----:B------:R-:W-:Y:S02]  /*00d0*/  UIADD3.X UR7, URZ, UR5, URZ, UP0, !UPT ;  /* 0x000000053f077290 */ /* 0x000fe400087fe43f */
[----:B------:R-:W-:-:S07]  /*00e0*/  UIADD3.X UR5, URZ, UR5, URZ, UP1, !UPT ;  /* 0x000000053f057290 */ /* 0x000fce0008ffe43f */
[----:B------:R0:W-:Y:S02]  /*00f0*/  UTMACCTL.PF [UR6] ;  /* 0x00000000060079b9 */ /* 0x0001e40008040000 */
[----:B------:R0:W-:Y:S02]  /*0100*/  UTMACCTL.PF [UR4] ;  /* 0x00000000040079b9 */ /* 0x0001e40008040000 */
[----:B0-----:R-:W-:Y:S01]  /*0110*/  NOP ;  /* 0x0000000000007918 */ /* 0x001fe20000000000 */
.L_x_1:
[----:B------:R-:W-:Y:S05]  /*0120*/  BSYNC B0 ;  /* 0x0000000000007941 */ /* 0x000fea0003800000 */
.L_x_0:
[----:B------:R-:W0:Y:S02]  /*0130*/  SHFL.IDX PT, R5, R0, RZ, 0x1f ;  /* 0x00001fff00057589 */ /* 0x000e2400000e0000 */
[----:B0-----:R-:W-:-:S13]  /*0140*/  ISETP.NE.AND P0, PT, R5, RZ, PT ;  /* 0x000000ff0500720c */ /* 0x001fda0003f05270 */
[----:B------:R-:W-:Y:S05]  /*0150*/  @P0 BRA `(.L_x_2) ;  /* 0x0000000000840947 */ /* 0x000fea0003800000 */
[----:B------:R-:W-:Y:S01]  /*0160*/  ELECT P0, URZ, PT ;  /* 0x00000000003f782f */ /* 0x000fe20003800000 */
[----:B------:R-:W-:-:S12]  /*0170*/  BSSY B0, `(.L_x_2) ;  /* 0x000001f000007945 */ /* 0x000fd80003800000 */
[----:B------:R-:W-:Y:S05]  /*0180*/  @!P0 BRA `(.L_x_3) ;  /* 0x0000000000748947 */ /* 0x000fea0003800000 */
[----:B------:R-:W0:Y:S01]  /*0190*/  S2UR UR8, SR_CgaCtaId ;  /* 0x00000000000879c3 */ /* 0x000e220000008800 */
[----:B------:R-:W-:Y:S01]  /*01a0*/  UMOV UR4, 0x400 ;  /* 0x0000040000047882 */ /* 0x000fe20000000000 */
[----:B------:R-:W-:Y:S01]  /*01b0*/  UMOV UR5, 0x1 ;  /* 0x0000000100057882 */ /* 0x000fe20000000000 */
[----:B------:R-:W-:Y:S02]  /*01c0*/  UMOV UR6, 0x4 ;  /* 0x0000000400067882 */ /* 0x000fe40000000000 */
[----:B------:R-:W-:-:S04]  /*01d0*/  UIADD3 UR6, -UR6, 0x100000, URZ ;  /* 0x0010000006067890 */ /* 0x000fc8000fffe13f */
[----:B------:R-:W-:Y:S02]  /*01e0*/  USHF.L.U32 UR7, UR6, 0xb, URZ ;  /* 0x0000000b06077899 */ /* 0x000fe4000800063f */
[----:B------:R-:W-:Y:S02]  /*01f0*/  USHF.L.U32 UR6, UR6, 0x1, URZ ;  /* 0x0000000106067899 */ /* 0x000fe4000800063f */
[----:B0-----:R-:W-:Y:S02]  /*0200*/  ULEA UR8, UR8, UR4, 0x18 ;  /* 0x0000000408087291 */ /* 0x001fe4000f8ec03f */
[----:B------:R-:W-:-:S04]  /*0210*/  UIADD3 UR4, -UR5, 0x100000, URZ ;  /* 0x0010000005047890 */ /* 0x000fc8000fffe13f */
[----:B------:R-:W-:Y:S02]  /*0220*/  USHF.L.U32 UR5, UR4, 0xb, URZ ;  /* 0x0000000b04057899 */ /* 0x000fe4000800063f */
[----:B------:R-:W-:Y:S01]  /*0230*/  USHF.L.U32 UR4, UR4, 0x1, URZ ;  /* 0x0000000104047899 */ /* 0x000fe2000800063f */
[----:B------:R-:W0:Y:S11]  /*0240*/  FENCE.VIEW.ASYNC.S ;  /* 0x00000000000073c6 */ /* 0x000e360000000000 */
[----:B0-----:R0:W1:Y:S01]  /*0250*/  SYNCS.EXCH.64 URZ, [UR8], UR4 ;  /* 0x00000004083f75b2 */ /* 0x0010620008000100 */
[----:B------:R0:W2:Y:S01]  /*0260*/  SYNCS.EXCH.64 URZ, [UR8+0x40], UR6 ;  /* 0x00004006083f75b2 */ /* 0x0000a20008000100 */
[----:B------:R0:W3:Y:S01]  /*0270*/  SYNCS.EXCH.64 URZ, [UR8+0x8], UR4 ;  /* 0x00000804083f75b2 */ /* 0x0000e20008000100 */
[----:B------:R0:W4:Y:S01]  /*0280*/  SYNCS.EXCH.64 URZ, [UR8+0x48], UR6 ;  /* 0x00004806083f75b2 */ /* 0x0001220008000100 */
[----:B------:R0:W0:Y:S01]  /*0290*/  SYNCS.EXCH.64 URZ, [UR8+0x10], UR4 ;  /* 0x00001004083f75b2 */ /* 0x0000220008000100 */
        /* <DEDUP_REMOVED lines=11> */
[----:B------:R-:W-:Y:S01]  /*0350*/  NOP ;  /* 0x0000000000007918 */ /* 0x000fe20000000000 */
.L_x_3:
[----:B0-----:R-:W-:Y:S05]  /*0360*/  BSYNC B0 ;  /* 0x0000000000007941 */ /* 0x001fea0003800000 */
.L_x_2:
[----:B------:R-:W-:Y:S01]  /*0370*/  SHF.R.S32.HI R4, RZ, 0x1f, R79 ;  /* 0x0000001fff047819 */ /* 0x000fe2000001144f */
[----:B------:R-:W0:Y:S01]  /*0380*/  SHFL.IDX PT, R0, R0, RZ, 0x1f ;  /* 0x00001fff00007589 */ /* 0x000e2200000e0000 */
[----:B------:R-:W5:Y:S01]  /*0390*/  S2UR UR8, SR_CTAID.X ;  /* 0x00000000000879c3 */ /* 0x000f620000002500 */
[----:B------:R-:W-:Y:S02]  /*03a0*/  ELECT P0, URZ, PT ;  /* 0x00000000003f782f */ /* 0x000fe40003800000 */
[----:B------:R-:W-:Y:S01]  /*03b0*/  LEA.HI R4, R4, R79, RZ, 0x7 ;  /* 0x0000004f04047211 */ /* 0x000fe200078f38ff */
[----:B------:R-:W-:Y:S01]  /*03c0*/  ULDC UR4, c[0x0][0x150] ;  /* 0x0000540000047ab9 */ /* 0x000fe20000000800 */
[----:B------:R-:W-:Y:S01]  /*03d0*/  SHF.R.S32.HI R6, RZ, 0x1f, R5 ;  /* 0x0000001fff067819 */ /* 0x000fe20000011405 */
[----:B------:R-:W-:Y:S01]  /*03e0*/  NOP ;  /* 0x0000000000007918 */ /* 0x000fe20000000000 */
[----:B------:R-:W-:Y:S01]  /*03f0*/  LOP3.LUT R4, R4, 0xffffff80, RZ, 0xc0, !PT ;  /* 0xffffff8004047812 */ /* 0x000fe200078ec0ff */
[----:B------:R-:W-:Y:S01]  /*0400*/  NOP ;  /* 0x0000000000007918 */ /* 0x000fe20000000000 */
[----:B------:R-:W-:Y:S01]  /*0410*/  LEA.HI R6, R6, R5, RZ, 0x2 ;  /* 0x0000000506067211 */ /* 0x000fe200078f10ff */
[----:B------:R-:W1:Y:S01]  /*0420*/  LDC R11, c[0x0][0x144] ;  /* 0x00005100ff0b7b82 */ /* 0x000e620000000800 */
[----:B------:R-:W-:Y:S01]  /*0430*/  IMAD.MOV.U32 R22, RZ, RZ, 0x1 ;  /* 0x00000001ff167424 */ /* 0x000fe200078e00ff */
[----:B------:R-:W-:Y:S01]  /*0440*/  ISETP.NE.AND P3, PT, R2, RZ, PT ;  /* 0x000000ff0200720c */ /* 0x000fe20003f65270 */
[----:B------:R-:W-:Y:S01]  /*0450*/  IMAD.IADD R8, R79, 0x1, -R4 ;  /* 0x000000014f087824 */ /* 0x000fe200078e0a04 */
[----:B------:R-:W-:Y:S01]  /*0460*/  LOP3.LUT R6, R6, 0x3ffffffc, RZ, 0xc0, !PT ;  /* 0x3ffffffc06067812 */ /* 0x000fe200078ec0ff */
[----:B------:R-:W2:Y:S03]  /*0470*/  S2R R4, SR_CTAID.Y ;  /* 0x0000000000047919 */ /* 0x000ea60000002600 */
[----:B------:R-:W-:Y:S01]  /*0480*/  SHF.R.S32.HI R9, RZ, 0x1f, R8 ;  /* 0x0000001fff097819 */ /* 0x000fe20000011408 */
[----:B------:R-:W-:Y:S01]  /*0490*/  IMAD.IADD R6, R5, 0x1, -R6 ;  /* 0x0000000105067824 */ /* 0x000fe200078e0a06 */
[----:B------:R-:W3:Y:S02]  /*04a0*/  LDC R13, c[0x0][0x140] ;  /* 0x00005000ff0d7b82 */ /* 0x000ee40000000800 */
[----:B------:R-:W-:-:S02]  /*04b0*/  LEA.HI R9, R9, R8, RZ, 0x3 ;  /* 0x0000000809097211 */ /* 0x000fc400078f18ff */
[----:B0-----:R-:W-:Y:S02]  /*04c0*/  ISETP.NE.OR P0, PT, R0, RZ, !P0 ;  /* 0x000000ff0000720c */ /* 0x001fe40004705670 */
[--C-:B------:R-:W-:Y:S02]  /*04d0*/  SHF.R.S32.HI R0, RZ, 0x3, R9.reuse ;  /* 0x00000003ff007819 */ /* 0x100fe40000011409 */
[----:B-----5:R-:W-:Y:S02]  /*04e0*/  I2FP.F32.U32 R10, UR8 ;  /* 0x00000008000a7c45 */ /* 0x020fe40008201000 */
[----:B------:R-:W-:-:S03]  /*04f0*/  SHF.R.S32.HI R9, RZ, 0x1f, R9 ;  /* 0x0000001fff097819 */ /* 0x000fc60000011409 */
[----:B------:R-:W-:Y:S01]  /*0500*/  FMUL R10, R10, UR4 ;  /* 0x000000040a0a7c20 */ /* 0x000fe20008400000 */
[----:B------:R-:W-:Y:S01]  /*0510*/  LEA.HI R9, R9, R0, RZ, 0x2 ;  /* 0x0000000009097211 */ /* 0x000fe200078f10ff */
[----:B------:R-:W-:Y:S02]  /*0520*/  ULDC UR4, c[0x0][0x154] ;  /* 0x0000550000047ab9 */ /* 0x000fe40000000800 */
[----:B------:R-:W-:Y:S01]  /*0530*/  VOTEU.ALL UP0, P0 ;  /* 0x00000000003f7886 */ /* 0x000fe20000000000 */
[----:B------:R-:W-:Y:S01]  /*0540*/  LOP3.LUT R9, R9, 0xfffffffc, RZ, 0xc0, !PT ;  /* 0xfffffffc09097812 */ /* 0x000fe200078ec0ff */
[----:B------:R-:W0:Y:S01]  /*0550*/  F2I.U32.TRUNC.NTZ R10, R10 ;  /* 0x0000000a000a7305 */ /* 0x000e22000020f000 */
[----:B------:R-:W-:Y:S02]  /*0560*/  VOTEU.ALL UP1, P0 ;  /* 0x00000000003f7886 */ /* 0x000fe40000020000 */
[----:B------:R-:W5:Y:S01]  /*0570*/  @!UP0 S2UR UR7, SR_CgaCtaId ;  /* 0x00000000000789c3 */ /* 0x000f620000008800 */
[----:B------:R-:W-:Y:S01]  /*0580*/  IMAD.IADD R9, R0, 0x1, -R9 ;  /* 0x0000000100097824 */ /* 0x000fe200078e0a09 */
[----:B------:R-:W-:Y:S01]  /*0590*/  SHF.R.S32.HI R0, RZ, 0x1f, R3 ;  /* 0x0000001fff007819 */ /* 0x000fe20000011403 */
[----:B------:R-:W-:Y:S01]  /*05a0*/  @!UP0 UMOV UR6, 0x400 ;  /* 0x0000040000068882 */ /* 0x000fe20000000000 */
[----:B---3--:R-:W-:Y:S01]  /*05b0*/  ISETP.EQ.U32.AND P2, PT, R13, 0x1, PT ;  /* 0x000000010d00780c */ /* 0x008fe20003f42070 */
[----:B------:R-:W-:Y:S01]  /*05c0*/  IMAD R19, R6, 0x4, R9 ;  /* 0x0000000406137824 */ /* 0x000fe200078e0209 */
[----:B--2---:R-:W-:-:S02]  /*05d0*/  I2FP.F32.U32 R12, R4 ;  /* 0x00000004000c7245 */ /* 0x004fc40000201000 */
[----:B------:R-:W2:Y:S01]  /*05e0*/  LDC R9, c[0x0][0x148] ;  /* 0x00005200ff097b82 */ /* 0x000ea20000000800 */
[----:B------:R-:W-:Y:S02]  /*05f0*/  LEA.HI R0, R0, R3, RZ, 0x2 ;  /* 0x0000000300007211 */ /* 0x000fe400078f10ff */
[----:B------:R-:W-:Y:S01]  /*0600*/  LEA.HI R6, R19, R19, RZ, 0x1 ;  /* 0x0000001313067211 */ /* 0x000fe200078f08ff */
[----:B0-----:R-:W-:Y:S02]  /*0610*/  IMAD.MOV R14, RZ, RZ, -R10 ;  /* 0x000000ffff0e7224 */ /* 0x001fe400078e0a0a */
[----:B------:R-:W-:Y:S01]  /*0620*/  FMUL R12, R12, UR4 ;  /* 0x000000040c0c7c20 */ /* 0x000fe20008400000 */
[----:B------:R-:W-:Y:S01]  /*0630*/  LOP3.LUT R0, R0, 0xfffffffc, RZ, 0xc0, !PT ;  /* 0xfffffffc00007812 */ /* 0x000fe200078ec0ff */
[----:B------:R-:W-:Y:S01]  /*0640*/  UMOV UR4, 0x20 ;  /* 0x0000002000047882 */ /* 0x000fe20000000000 */
[----:B------:R-:W-:Y:S01]  /*0650*/  LOP3.LUT R10, R6, 0xfffffffe, RZ, 0xc0, !PT ;  /* 0xfffffffe060a7812 */ /* 0x000fe200078ec0ff */
[----:B-1----:R-:W-:Y:S01]  /*0660*/  IMAD R6, R11, R14, UR8 ;  /* 0x000000080b067e24 */ /* 0x002fe2000f8e020e */
[----:B------:R-:W-:-:S04]  /*0670*/  @!UP0 UIADD3 UR4, -UR4, 0x100000, URZ ;  /* 0x0010000004048890 */ /* 0x000fc8000fffe13f */
[----:B------:R-:W-:Y:S02]  /*0680*/  @!UP0 USHF.L.U32 UR5, UR4, 0xb, URZ ;  /* 0x0000000b04058899 */ /* 0x000fe4000800063f */
[----:B------:R-:W-:Y:S01]  /*0690*/  @!UP0 USHF.L.U32 UR4, UR4, 0x1, URZ ;  /* 0x0000000104048899 */ /* 0x000fe2000800063f */
[----:B------:R-:W0:Y:S01]  /*06a0*/  F2I.U32.TRUNC.NTZ R12, R12 ;  /* 0x0000000c000c7305 */ /* 0x000e22000020f000 */
[----:B------:R-:W-:Y:S02]  /*06b0*/  IMAD.IADD R3, R3, 0x1, -R0 ;  /* 0x0000000103037824 */ /* 0x000fe400078e0a00 */
[C---:B------:R-:W-:Y:S02]  /*06c0*/  IMAD.IADD R11, R19.reuse, 0x1, -R10 ;  /* 0x00000001130b7824 */ /* 0x040fe400078e0a0a */
[----:B------:R-:W-:Y:S01]  /*06d0*/  IMAD.SHL.U32 R10, R19, 0x4, RZ ;  /* 0x00000004130a7824 */ /* 0x000fe200078e00ff */
[----:B-----5:R-:W-:Y:S01]  /*06e0*/  @!UP0 ULEA UR6, UR7, UR6, 0x18 ;  /* 0x0000000607068291 */ /* 0x020fe2000f8ec03f */
[----:B------:R-:W-:Y:S01]  /*06f0*/  ISETP.NE.AND P1, PT, R3, 0x3, PT ;  /* 0x000000030300780c */ /* 0x000fe20003f25270 */
[----:B------:R-:W-:Y:S01]  /*0700*/  VOTEU.ALL UP0, P0 ;  /* 0x00000000003f7886 */ /* 0x000fe20000000000 */
[----:B------:R-:W-:-:S02]  /*0710*/  ISETP.NE.AND P4, PT, R11, R6, PT ;  /* 0x000000060b00720c */ /* 0x000fc40003f85270 */
[----:B------:R-:W-:Y:S02]  /*0720*/  LOP3.LUT R19, R19, 0xc, R10, 0x78, !PT ;  /* 0x0000000c13137812 */ /* 0x000fe400078e780a */
[----:B------:R-:W-:Y:S01]  /*0730*/  LOP3.LUT P0, RZ, R8, 0x7, RZ, 0xc0, !PT ;  /* 0x0000000708ff7812 */ /* 0x000fe2000780c0ff */
[C---:B------:R-:W-:Y:S01]  /*0740*/  VIADD R8, R2.reuse, 0xffffffff ;  /* 0xffffffff02087836 */ /* 0x040fe20000000000 */
[----:B------:R-:W-:Y:S01]  /*0750*/  ISETP.EQ.OR P1, PT, R3, RZ, !P1 ;  /* 0x000000ff0300720c */ /* 0x000fe20004f22670 */
[----:B0-----:R-:W-:Y:S01]  /*0760*/  IMAD.MOV R23, RZ, RZ, -R12 ;  /* 0x000000ffff177224 */ /* 0x001fe200078e0a0c */
[----:B------:R-:W-:Y:S01]  /*0770*/  ISETP.LT.U32.AND P0, PT, R19, 0x2, !P0 ;  /* 0x000000021300780c */ /* 0x000fe20004701070 */
[----:B------:R-:W0:Y:S02]  /*0780*/  FENCE.VIEW.ASYNC.S ;  /* 0x00000000000073c6 */ /* 0x000e240000000000 */
[----:B0-----:R0:W1:Y:S01]  /*0790*/  @!UP0 SYNCS.EXCH.64 URZ, [UR6+0x90], UR4 ;  /* 0x00009004063f85b2 */ /* 0x0010620008000100 */
[----:B------:R-:W-:Y:S01]  /*07a0*/  ISETP.EQ.AND P1, PT, R2, RZ, P1 ;  /* 0x000000ff0200720c */ /* 0x000fe20000f22270 */
[----:B--2---:R-:W-:Y:S01]  /*07b0*/  IMAD R11, R9, R23, R4 ;  /* 0x00000017090b7224 */ /* 0x004fe200078e0204 */
[----:B------:R-:W-:-:S02]  /*07c0*/  ISETP.GE.U32.AND P6, PT, R8, 0x2, PT ;  /* 0x000000020800780c */ /* 0x000fc40003fc6070 */
[----:B------:R-:W-:Y:S02]  /*07d0*/  @P4 LEA.HI R0, R19, R19, RZ, 0x1 ;  /* 0x0000001313004211 */ /* 0x000fe400078f08ff */
[----:B------:R-:W-:Y:S02]  /*07e0*/  SEL R18, RZ, 0x1, !P1 ;  /* 0x00000001ff127807 */ /* 0x000fe40004800000 */
[----:B------:R-:W-:Y:S02]  /*07f0*/  @P4 SHF.R.S32.HI R0, RZ, 0x1, R0 ;  /* 0x00000001ff004819 */ /* 0x000fe40000011400 */
[----:B------:R-:W-:Y:S02]  /*0800*/  SEL R18, R18, 0x2, P6 ;  /* 0x0000000212127807 */ /* 0x000fe40003000000 */
[----:B------:R-:W-:Y:S02]  /*0810*/  @P4 ISETP.NE.AND P5, PT, R0, R11, PT ;  /* 0x0000000b0000420c */ /* 0x000fe40003fa5270 */
[----:B------:R-:W-:Y:S01]  /*0820*/  SEL R11, RZ, 0x1, !P0 ;  /* 0x00000001ff0b7807 */ /* 0x000fe20004000000 */
[----:B------:R0:W2:Y:S01]  /*0830*/  @!UP1 SYNCS.EXCH.64 URZ, [UR6+0x98], UR4 ;  /* 0x00009804063f95b2 */ /* 0x0000a20008000100 */
[----:B------:R-:W-:Y:S01]  /*0840*/  @P4 SEL R22, RZ, 0x1, P5 ;  /* 0x00000001ff164807 */ /* 0x000fe20002800000 */
[----:B------:R-:W-:Y:S01]  /*0850*/  NOP ;  /* 0x0000000000007918 */ /* 0x000fe20000000000 */
[----:B------:R-:W-:-:S02]  /*0860*/  LOP3.LUT R0, R79, 0x7f, RZ, 0xc0, !PT ;  /* 0x0000007f4f007812 */ /* 0x000fc400078ec0ff */
[----:B------:R-:W-:Y:S01]  /*0870*/  LOP3.LUT R22, R22, R11, RZ, 0xc0, !PT ;  /* 0x0000000b16167212 */ /* 0x000fe200078ec0ff */
[----:B01----:R-:W-:Y:S06]  /*0880*/  @!P2 BRA `(.L_x_4) ;  /* 0x000000000008a947 */ /* 0x003fec0003800000 */
[----:B--2-4-:R-:W-:Y:S01]  /*0890*/  UCGABAR_ARV ;  /* 0x00000000000079c7 */ /* 0x014fe20008000000 */
[----:B------:R-:W-:Y:S05]  /*08a0*/  BRA `(.L_x_5) ;  /* 0x0000000000047947 */ /* 0x000fea0003800000 */
.L_x_4:
[----:B--2-4-:R-:W-:Y:S01]  /*08b0*/  NOP ;  /* 0x0000000000007918 */ /* 0x014fe20000000000 */
.L_x_5:
[----:B------:R-:W0:Y:S01]  /*08c0*/  LDC R2, c[0x0][0x65c] ;  /* 0x00019700ff027b82 */ /* 0x000e220000000800 */
[----:B------:R-:W-:Y:S02]  /*08d0*/  IMAD.U32 R10, RZ, RZ, UR8 ;  /* 0x00000008ff0a7e24 */ /* 0x000fe4000f8e00ff */
[----:B------:R-:W-:Y:S01]  /*08e0*/  IMAD.MOV.U32 R11, RZ, RZ, RZ ;  /* 0x000000ffff0b7224 */ /* 0x000fe200078e00ff */
[----:B0-----:R-:W-:-:S04]  /*08f0*/  ISETP.NE.AND P1, PT, R2, 0x1, PT ;  /* 0x000000010200780c */ /* 0x001fc80003f25270 */
[----:B------:R-:W-:-:S09]  /*0900*/  P2R R5, PR, RZ, 0x2 ;  /* 0x00000002ff057803 */ /* 0x000fd20000000000 */
[----:B------:R-:W0:Y:S01]  /*0910*/  @P1 LDC R17, c[0x0][0x10] ;  /* 0x00000400ff111b82 */ /* 0x000e220000000800 */
[----:B------:R-:W-:Y:S02]  /*0920*/  @P1 IMAD.MOV.U32 R5, RZ, RZ, RZ ;  /* 0x000000ffff051224 */ /* 0x000fe400078e00ff */
[----:B------:R-:W-:-:S05]  /*0930*/  @P1 IMAD.MOV.U32 R15, RZ, RZ, RZ ;  /* 0x000000ffff0f1224 */ /* 0x000fca00078e00ff */
[----:B------:R-:W1:Y:S01]  /*0940*/  @!P1 LDC R13, c[0x0][0xc] ;  /* 0x00000300ff0d9b82 */ /* 0x000e620000000800 */
[----:B------:R-:W-:Y:S01]  /*0950*/  ULDC UR4, c[0x0][0xc] ;  /* 0x0000030000047ab9 */ /* 0x000fe20000000800 */
[----:B------:R-:W-:Y:S01]  /*0960*/  ULDC UR5, c[0x0][0x10] ;  /* 0x0000040000057ab9 */ /* 0x000fe20000000800 */
[----:B------:R-:W-:Y:S01]  /*0970*/  ULDC UR6, c[0x0][0x14] ;  /* 0x0000050000067ab9 */ /* 0x000fe20000000800 */
[----:B------:R-:W-:-:S04]  /*0980*/  UIMAD.WIDE.U32 UR4, UR4, UR5, URZ ;  /* 0x00000005040472a5 */ /* 0x000fc8000f8e003f */
[----:B------:R-:W-:Y:S02]  /*0990*/  UIMAD.WIDE.U32 UR36, UR4, UR6, URZ ;  /* 0x00000006042472a5 */ /* 0x000fe4000f8e003f */
[----:B------:R-:W-:-:S04]  /*09a0*/  UIMAD UR42, UR5, UR6, URZ ;  /* 0x00000006052a72a4 */ /* 0x000fc8000f8e023f */
[----:B------:R-:W-:Y:S01]  /*09b0*/  UIADD3 UR42, UR37, UR42, URZ ;  /* 0x0000002a252a7290 */ /* 0x000fe2000fffe03f */
[----:B0-----:R-:W-:-:S04]  /*09c0*/  @P1 IMAD.WIDE.U32 R16, R17, UR8, R4 ;  /* 0x0000000811101c25 */ /* 0x001fc8000f8e0004 */
[----:B------:R-:W-:Y:S02]  /*09d0*/  @P1 IMAD.IADD R17, R17, 0x1, R15 ;  /* 0x0000000111111824 */ /* 0x000fe400078e020f */
[----:B-1----:R-:W-:-:S04]  /*09e0*/  @!P1 IMAD.WIDE.U32 R10, R4, R13, R10 ;  /* 0x0000000d040a9225 */ /* 0x002fc800078e000a */
[----:B------:R-:W-:Y:S02]  /*09f0*/  @!P1 IMAD.MOV.U32 R16, RZ, RZ, R10 ;  /* 0x000000ffff109224 */ /* 0x000fe400078e000a */
[----:B------:R-:W-:Y:S01]  /*0a00*/  @!P1 IMAD.MOV.U32 R17, RZ, RZ, R11 ;  /* 0x000000ffff119224 */ /* 0x000fe200078e000b */
[----:B------:R-:W-:Y:S06]  /*0a10*/  @!P2 BRA `(.L_x_6) ;  /* 0x00000000000ca947 */ /* 0x000fec0003800000 */
[----:B------:R-:W-:Y:S01]  /*0a20*/  UCGABAR_WAIT ;  /* 0x0000000000007dc7 */ /* 0x000fe20008000000 */
[----:B------:R-:W-:Y:S01]  /*0a30*/  CCTL.IVALL ;  /* 0x00000000ff00798f */ /* 0x000fe20002000000 */
[----:B------:R-:W-:Y:S05]  /*0a40*/  BRA `(.L_x_7) ;  /* 0x0000000000047947 */ /* 0x000fea0003800000 */
.L_x_6:
[----:B------:R-:W-:Y:S06]  /*0a50*/  BAR.SYNC.DEFER_BLOCKING 0x0 ;  /* 0x0000000000007b1d */ /* 0x000fec0000010000 */
.L_x_7:
[----:B------:R-:W-:Y:S05]  /*0a60*/  @!P3 BRA `(.L_x_8) ;  /* 0x0000004c00d8b947 */ /* 0x000fea0003800000 */
[----:B------:R-:W-:-:S13]  /*0a70*/  ISETP.GT.U32.AND P0, PT, R8, 0x1, PT ;  /* 0x000000010800780c */ /* 0x000fda0003f04070 */
[----:B------:R-:W-:Y:S05]  /*0a80*/  @P0 EXIT ;  /* 0x000000000000094d */ /* 0x000fea0003800000 */
[----:B------:R-:W-:Y:S01]  /*0a90*/  ULDC.64 UR4, c[0x0][0x650] ;  /* 0x0001940000047ab9 */ /* 0x000fe20000000a00 */
[----:B------:R-:W-:Y:S01]  /*0aa0*/  PRMT R3, RZ, 0x7610, R3 ;  /* 0x00007610ff037816 */ /* 0x000fe20000000003 */
[----:B------:R-:W-:Y:S01]  /*0ab0*/  IMAD.MOV.U32 R87, RZ, RZ, -0x1 ;  /* 0xffffffffff577424 */ /* 0x000fe200078e00ff */
[----:B------:R-:W-:Y:S01]  /*0ac0*/  ISETP.GE.U32.AND P0, PT, R16, UR4, PT ;  /* 0x0000000410007c0c */ /* 0x000fe2000bf06070 */
[----:B------:R-:W-:Y:S02]  /*0ad0*/  IMAD.MOV.U32 R86, RZ, RZ, -0x1 ;  /* 0xffffffffff567424 */ /* 0x000fe400078e00ff */
[----:B------:R-:W-:Y:S01]  /*0ae0*/  IMAD.MOV.U32 R85, RZ, RZ, -0x1 ;  /* 0xffffffffff557424 */ /* 0x000fe200078e00ff */
[----:B------:R-:W-:-:S13]  /*0af0*/  ISETP.GE.U32.AND.EX P0, PT, R17, UR5, PT, P0 ;  /* 0x0000000511007c0c */ /* 0x000fda000bf06100 */
[----:B------:R-:W-:Y:S05]  /*0b00*/  @P0 BRA `(.L_x_9) ;  /* 0x0000000400280947 */ /* 0x000fea0003800000 */
[----:B------:R-:W0:Y:S01]  /*0b10*/  LDC.64 R24, c[0x0][0x628] ;  /* 0x00018a00ff187b82 */ /* 0x000e220000000a00 */
[----:B------:R-:W-:Y:S02]  /*0b20*/  IMAD.MOV.U32 R10, RZ, RZ, R16 ;  /* 0x000000ffff0a7224 */ /* 0x000fe400078e0010 */
[----:B------:R-:W-:-:S05]  /*0b30*/  IMAD.MOV.U32 R11, RZ, RZ, R17 ;  /* 0x000000ffff0b7224 */ /* 0x000fca00078e0011 */
[----:B------:R-:W1:Y:S08]  /*0b40*/  LDC R8, c[0x0][0x630] ;  /* 0x00018c00ff087b82 */ /* 0x000e700000000800 */
[----:B------:R-:W2:Y:S01]  /*0b50*/  LDC.64 R26, c[0x0][0x620] ;  /* 0x00018800ff1a7b82 */ /* 0x000ea20000000a00 */
[----:B0-----:R-:W-:-:S04]  /*0b60*/  ISETP.NE.U32.AND P0, PT, R24, RZ, PT ;  /* 0x000000ff1800720c */ /* 0x001fc80003f05070 */
[----:B------:R-:W-:-:S13]  /*0b70*/  ISETP.NE.AND.EX P0, PT, R25, RZ, PT, P0 ;  /* 0x000000ff1900720c */ /* 0x000fda0003f05300 */
[----:B-12---:R-:W-:Y:S05]  /*0b80*/  @!P0 BRA `(.L_x_10) ;  /* 0x0000000000288947 */ /* 0x006fea0003800000 */
[----:B------:R-:W0:Y:S02]  /*0b90*/  LDC R3, c[0x0][0x634] ;  /* 0x00018d00ff037b82 */ /* 0x000e240000000800 */
[----:B0-----:R-:W-:-:S05]  /*0ba0*/  IADD3 R3, P0, R16, R3, RZ ;  /* 0x0000000310037210 */ /* 0x001fca0007f1e0ff */
[----:B------:R-:W-:-:S04]  /*0bb0*/  IMAD.X R21, RZ, RZ, R17, P0 ;  /* 0x000000ffff157224 */ /* 0x000fc800000e0611 */
[----:B------:R-:W-:-:S04]  /*0bc0*/  IMAD.WIDE.U32 R10, R21, R24, RZ ;  /* 0x00000018150a7225 */ /* 0x000fc800078e00ff */
[----:B------:R-:W-:-:S04]  /*0bd0*/  IMAD.WIDE.U32 R12, P0, R3, R25, R10 ;  /* 0x00000019030c7225 */ /* 0x000fc8000780000a */
[----:B------:R-:W-:-:S04]  /*0be0*/  IMAD.WIDE.U32 R10, R3, R24, RZ ;  /* 0x00000018030a7225 */ /* 0x000fc800078e00ff */
[----:B------:R-:W-:Y:S01]  /*0bf0*/  IMAD.X R15, RZ, RZ, RZ, P0 ;  /* 0x000000ffff0f7224 */ /* 0x000fe200000e06ff */
[----:B------:R-:W-:Y:S01]  /*0c00*/  IADD3 RZ, P0, R11, R12, RZ ;  /* 0x0000000c0bff7210 */ /* 0x000fe20007f1e0ff */
[----:B------:R-:W-:-:S04]  /*0c10*/  IMAD.MOV.U32 R14, RZ, RZ, R13 ;  /* 0x000000ffff0e7224 */ /* 0x000fc800078e000d */
[----:B------:R-:W-:-:S08]  /*0c20*/  IMAD.WIDE.U32.X R10, R21, R25, R14, P0 ;  /* 0x00000019150a7225 */ /* 0x000fd000000e040e */
.L_x_10:
[----:B------:R-:W0:Y:S01]  /*0c30*/  LDC.64 R30, c[0x0][0x640] ;  /* 0x00019000ff1e7b82 */ /* 0x000e220000000a00 */
[-CC-:B------:R-:W-:Y:S01]  /*0c40*/  SHF.R.U64 R85, R10, R8.reuse, R11.reuse ;  /* 0x000000080a557219 */ /* 0x180fe2000000120b */
[----:B------:R-:W-:Y:S01]  /*0c50*/  IMAD R29, R9, R23, R4 ;  /* 0x00000017091d7224 */ /* 0x000fe200078e0204 */
[----:B------:R-:W-:Y:S01]  /*0c60*/  SHF.R.U32.HI R3, RZ, R8, R11 ;  /* 0x00000008ff037219 */ /* 0x000fe2000001160b */
[----:B------:R-:W-:Y:S01]  /*0c70*/  IMAD.MOV.U32 R23, RZ, RZ, 0x1 ;  /* 0x00000001ff177424 */ /* 0x000fe200078e00ff */
[----:B------:R-:W-:-:S03]  /*0c80*/  IADD3 R5, P0, RZ, -R85, RZ ;  /* 0x80000055ff057210 */ /* 0x000fc60007f1e0ff */
[----:B------:R-:W1:Y:S02]  /*0c90*/  LDC R12, c[0x0][0x618] ;  /* 0x00018600ff0c7b82 */ /* 0x000e640000000800 */
[----:B------:R-:W-:Y:S02]  /*0ca0*/  IMAD.X R3, RZ, RZ, ~R3, P0 ;  /* 0x000000ffff037224 */ /* 0x000fe400000e0e03 */
[----:B------:R-:W-:-:S04]  /*0cb0*/  IMAD.WIDE.U32 R10, R5, R26, R16 ;  /* 0x0000001a050a7225 */ /* 0x000fc800078e0010 */
[----:B------:R-:W2:Y:S01]  /*0cc0*/  LDC R20, c[0x0][0x608] ;  /* 0x00018200ff147b82 */ /* 0x000ea20000000800 */
[----:B------:R-:W-:Y:S02]  /*0cd0*/  IMAD R8, R3, R26, RZ ;  /* 0x0000001a03087224 */ /* 0x000fe400078e02ff */
[----:B------:R-:W-:Y:S02]  /*0ce0*/  IMAD.MOV.U32 R3, RZ, RZ, -0x1 ;  /* 0xffffffffff037424 */ /* 0x000fe400078e00ff */
[----:B------:R-:W-:-:S03]  /*0cf0*/  IMAD R5, R5, R27, R8 ;  /* 0x0000001b05057224 */ /* 0x000fc600078e0208 */
[----:B------:R-:W3:Y:S01]  /*0d00*/  LDC R28, c[0x0][0x658] ;  /* 0x00019600ff1c7b82 */ /* 0x000ee20000000800 */
[----:B------:R-:W-:Y:S01]  /*0d10*/  IMAD.IADD R5, R11, 0x1, R5 ;  /* 0x000000010b057824 */ /* 0x000fe200078e0205 */
[----:B0-----:R-:W-:-:S04]  /*0d20*/  ISETP.NE.U32.AND P0, PT, R30, RZ, PT ;  /* 0x000000ff1e00720c */ /* 0x001fc80003f05070 */
[----:B------:R-:W-:Y:S02]  /*0d30*/  ISETP.NE.AND.EX P0, PT, R31, RZ, PT, P0 ;  /* 0x000000ff1f00720c */ /* 0x000fe40003f05300 */
[----:B------:R-:W0:Y:S01]  /*0d40*/  LDC R24, c[0x0][0x600] ;  /* 0x00018000ff187b82 */ /* 0x000e220000000800 */
[-CC-:B-1----:R-:W-:Y:S02]  /*0d50*/  SHF.R.U64 R14, R10, R12.reuse, R5.reuse ;  /* 0x0000000c0a0e7219 */ /* 0x182fe40000001205 */
[----:B------:R-:W-:-:S05]  /*0d60*/  SHF.R.U32.HI R5, RZ, R12, R5 ;  /* 0x0000000cff057219 */ /* 0x000fca0000011605 */
[----:B------:R-:W1:Y:S01]  /*0d70*/  LDC R15, c[0x0][0x648] ;  /* 0x00019200ff0f7b82 */ /* 0x000e620000000800 */
[-CC-:B--2---:R-:W-:Y:S02]  /*0d80*/  SHF.R.U64 R27, R14, R20.reuse, R5.reuse ;  /* 0x000000140e1b7219 */ /* 0x184fe40000001205 */
[----:B------:R-:W-:-:S05]  /*0d90*/  SHF.R.U32.HI R5, RZ, R20, R5 ;  /* 0x00000014ff057219 */ /* 0x000fca0000011605 */
[----:B------:R-:W2:Y:S01]  /*0da0*/  LDC R21, c[0x0][0x638] ;  /* 0x00018e00ff157b82 */ /* 0x000ea20000000800 */
[-CC-:B---3--:R-:W-:Y:S02]  /*0db0*/  SHF.R.U64 R20, R27, R28.reuse, R5.reuse ;  /* 0x0000001c1b147219 */ /* 0x188fe40000001205 */
[-C--:B------:R-:W-:Y:S02]  /*0dc0*/  SHF.L.U32 R3, R3, R28.reuse, RZ ;  /* 0x0000001c03037219 */ /* 0x080fe400000006ff */
[----:B------:R-:W-:Y:S01]  /*0dd0*/  SHF.R.U32.HI R5, RZ, R28, R5 ;  /* 0x0000001cff057219 */ /* 0x000fe20000011605 */
[----:B------:R-:W-:Y:S01]  /*0de0*/  IMAD.MOV.U32 R4, RZ, RZ, R20 ;  /* 0x000000ffff047224 */ /* 0x000fe200078e0014 */
[----:B------:R-:W-:Y:S01]  /*0df0*/  LOP3.LUT R12, RZ, R3, RZ, 0x33, !PT ;  /* 0x00000003ff0c7212 */ /* 0x000fe200078e33ff */
[----:B------:R-:W3:Y:S01]  /*0e00*/  LDC R25, c[0x0][0x610] ;  /* 0x00018400ff197b82 */ /* 0x000ee20000000800 */
[----:B------:R-:W-:Y:S05]  /*0e10*/  @!P0 BRA `(.L_x_11) ;  /* 0x0000000000288947 */ /* 0x000fea0003800000 */
[----:B------:R-:W4:Y:S02]  /*0e20*/  LDC R3, c[0x0][0x64c] ;  /* 0x00019300ff037b82 */ /* 0x000f240000000800 */
[----:B----4-:R-:W-:-:S05]  /*0e30*/  IADD3 R3, P0, R20, R3, RZ ;  /* 0x0000000314037210 */ /* 0x010fca0007f1e0ff */
        /* <DEDUP_REMOVED lines=8> */
.L_x_11:
[----:B-1----:R-:W-:Y:S01]  /*0ec0*/  SHF.R.U64 R4, R4, R15, R5 ;  /* 0x0000000f04047219 */ /* 0x002fe20000001205 */
[----:B0-----:R-:W-:Y:S01]  /*0ed0*/  VIADD R5, R24, 0xffffffff ;  /* 0xffffffff18057836 */ /* 0x001fe20000000000 */
[----:B------:R-:W-:Y:S02]  /*0ee0*/  SHF.L.U32 R3, R23, R28, RZ ;  /* 0x0000001c17037219 */ /* 0x000fe400000006ff */
[----:B------:R-:W-:Y:S01]  /*0ef0*/  LOP3.LUT R12, R27, R12, RZ, 0xc0, !PT ;  /* 0x0000000c1b0c7212 */ /* 0x000fe200078ec0ff */
[----:B------:R-:W-:Y:S01]  /*0f00*/  IMAD.MOV R8, RZ, RZ, -R4 ;  /* 0x000000ffff087224 */ /* 0x000fe200078e0a04 */
[----:B------:R-:W-:Y:S02]  /*0f10*/  SEL R6, R6, R29, !P1 ;  /* 0x0000001d06067207 */ /* 0x000fe40004800000 */
[----:B------:R-:W-:Y:S01]  /*0f20*/  LOP3.LUT R5, R14, R5, RZ, 0xc0, !PT ;  /* 0x000000050e057212 */ /* 0x000fe200078ec0ff */
[----:B------:R-:W-:Y:S02]  /*0f30*/  IMAD R9, R3, R4, R12 ;  /* 0x0000000403097224 */ /* 0x000fe400078e020c */
[----:B--2---:R-:W-:-:S02]  /*0f40*/  IMAD R3, R8, R21, R20 ;  /* 0x0000001508037224 */ /* 0x004fc400078e0214 */
[----:B---3--:R-:W-:Y:S02]  /*0f50*/  IMAD R6, R9, R25, R6 ;  /* 0x0000001909067224 */ /* 0x008fe400078e0206 */
[----:B------:R-:W-:Y:S02]  /*0f60*/  IMAD R87, R3, R24, R5 ;  /* 0x0000001803577224 */ /* 0x000fe400078e0205 */
[----:B------:R-:W-:-:S03]  /*0f70*/  IMAD.MOV.U32 R4, RZ, RZ, 0x1 ;  /* 0x00000001ff047424 */ /* 0x000fc600078e00ff */
[----:B------:R-:W-:Y:S02]  /*0f80*/  SEL R86, R87, R6, !P1 ;  /* 0x0000000657567207 */ /* 0x000fe40004800000 */
[----:B------:R-:W-:Y:S02]  /*0f90*/  PRMT R3, R4, 0x7610, R3 ;  /* 0x0000761004037816 */ /* 0x000fe40000000003 */
[----:B------:R-:W-:-:S07]  /*0fa0*/  SEL R87, R6, R87, !P1 ;  /* 0x0000005706577207 */ /* 0x000fce0004800000 */
.L_x_9:
[----:B------:R-:W-:-:S08]  /*0fb0*/  NOP ;  /* 0x0000000000007918 */ /* 0x000fd00000000000 */
[----:B------:R-:W0:Y:S02]  /*0fc0*/  USETMAXREG.TRY_ALLOC.CTAPOOL UP0, 0xe8 ;  /* 0x000000e8000079c8 */ /* 0x000e240008000600 */
[----:B0-----:R-:W-:-:S13]  /*0fd0*/  PLOP3.LUT P0, PT, PT, PT, UP0, 0x80, 0x0 ;  /* 0x000000000000781c */ /* 0x001fda0003f0f008 */
[----:B------:R-:W-:Y:S05]  /*0fe0*/  @!P0 BRA `(.L_x_9) ;  /* 0xfffffffc00f08947 */ /* 0x000fea000383ffff */
[----:B------:R-:W-:Y:S01]  /*0ff0*/  ULDC.64 UR4, c[0x0][0x598] ;  /* 0x0001660000047ab9 */ /* 0x000fe20000000a00 */
[----:B------:R-:W-:Y:S01]  /*1000*/  ULDC.64 UR38, c[0x0][0x208] ;  /* 0x0000820000267ab9 */ /* 0x000fe20000000a00 */
[----:B------:R-:W-:-:S04]  /*1010*/  ISETP.NE.U32.AND P0, PT, RZ, UR4, PT ;  /* 0x00000004ff007c0c */ /* 0x000fc8000bf05070 */
[----:B------:R-:W-:-:S13]  /*1020*/  ISETP.NE.AND.EX P0, PT, RZ, UR5, PT, P0 ;  /* 0x00000005ff007c0c */ /* 0x000fda000bf05300 */
[----:B------:R-:W-:Y:S05]  /*1030*/  @!P0 BRA `(.L_x_12) ;  /* 0x00000000001c8947 */ /* 0x000fea0003800000 */
[----:B------:R-:W0:Y:S02]  /*1040*/  LDC.64 R4, c[0x0][0x598] ;  /* 0x00016600ff047b82 */ /* 0x000e240000000a00 */
[----:B0-----:R-:W2:Y:S02]  /*1050*/  LDG.E.64 R4, desc[UR38][R4.64] ;  /* 0x0000002604047981 */ /* 0x001ea4000c1e1b00 */
[----:B--2---:R-:W-:-:S04]  /*1060*/  ISETP.NE.U32.AND P0, PT, R4, RZ, PT ;  /* 0x000000ff0400720c */ /* 0x004fc80003f05070 */
[----:B------:R-:W-:-:S13]  /*1070*/  ISETP.NE.AND.EX P0, PT, R5, RZ, PT, P0 ;  /* 0x000000ff0500720c */ /* 0x000fda0003f05300 */
[----:B------:R-:W-:Y:S05]  /*1080*/  @!P0 BRA `(.L_x_12) ;  /* 0x0000000000088947 */ /* 0x000fea0003800000 */
[----:B------:R0:W5:Y:S01]  /*1090*/  LD.E R23, desc[UR38][R4.64] ;  /* 0x0000002604177980 */ /* 0x000162000c101900 */
[----:B------:R-:W-:Y:S05]  /*10a0*/  BRA `(.L_x_13) ;  /* 0x0000000000247947 */ /* 0x000fea0003800000 */
.L_x_12:
[----:B------:R-:W-:Y:S02]  /*10b0*/  ULDC.64 UR4, c[0x0][0x588] ;  /* 0x0001620000047ab9 */ /* 0x000fe40000000a00 */
[----:B------:R-:W-:-:S04]  /*10c0*/  ISETP.NE.U32.AND P0, PT, RZ, UR4, PT ;  /* 0x00000004ff007c0c */ /* 0x000fc8000bf05070 */
[----:B------:R-:W-:-:S13]  /*10d0*/  ISETP.NE.AND.EX P0, PT, RZ, UR5, PT, P0 ;  /* 0x00000005ff007c0c */ /* 0x000fda000bf05300 */
[----:B------:R-:W-:Y:S05]  /*10e0*/  @!P0 BRA `(.L_x_14) ;  /* 0x00000000000c8947 */ /* 0x000fea0003800000 */
[----:B------:R-:W0:Y:S02]  /*10f0*/  LDC.64 R4, c[0x0][0x588] ;  /* 0x00016200ff047b82 */ /* 0x000e240000000a00 */
[----:B0-----:R1:W5:Y:S01]  /*1100*/  LDG.E R23, desc[UR38][R4.64] ;  /* 0x0000002604177981 */ /* 0x001362000c1e1900 */
[----:B------:R-:W-:Y:S05]  /*1110*/  BRA `(.L_x_13) ;  /* 0x0000000000087947 */ /* 0x000fea0003800000 */
.L_x_14:
[----:B------:R-:W-:Y:S02]  /*1120*/  ULDC UR4, c[0x0][0x580] ;  /* 0x0001600000047ab9 */ /* 0x000fe40000000800 */
[----:B------:R-:W-:-:S07]  /*1130*/  IMAD.U32 R23, RZ, RZ, UR4 ;  /* 0x00000004ff177e24 */ /* 0x000fce000f8e00ff */
.L_x_13:
[----:B------:R-:W-:Y:S02]  /*1140*/  ULDC.64 UR4, c[0x0][0x5a0] ;  /* 0x0001680000047ab9 */ /* 0x000fe40000000a00 */
[----:B------:R-:W-:-:S04]  /*1150*/  ISETP.NE.U32.AND P0, PT, RZ, UR4, PT ;  /* 0x00000004ff007c0c */ /* 0x000fc8000bf05070 */
[----:B------:R-:W-:-:S13]  /*1160*/  ISETP.NE.AND.EX P0, PT, RZ, UR5, PT, P0 ;  /* 0x00000005ff007c0c */ /* 0x000fda000bf05300 */
[----:B------:R-:W-:Y:S05]  /*1170*/  @!P0 BRA `(.L_x_15) ;  /* 0x00000000001c8947 */ /* 0x000fea0003800000 */
[----:B01----:R-:W0:Y:S02]  /*1180*/  LDC.64 R4, c[0x0][0x5a0] ;  /* 0x00016800ff047b82 */ /* 0x003e240000000a00 */
[----:B0-----:R-:W2:Y:S02]  /*1190*/  LDG.E.64 R4, desc[UR38][R4.64] ;  /* 0x0000002604047981 */ /* 0x001ea4000c1e1b00 */
[----:B--2---:R-:W-:-:S04]  /*11a0*/  ISETP.NE.U32.AND P0, PT, R4, RZ, PT ;  /* 0x000000ff0400720c */ /* 0x004fc80003f05070 */
[----:B------:R-:W-:-:S13]  /*11b0*/  ISETP.NE.AND.EX P0, PT, R5, RZ, PT, P0 ;  /* 0x000000ff0500720c */ /* 0x000fda0003f05300 */
[----:B------:R-:W-:Y:S05]  /*11c0*/  @!P0 BRA `(.L_x_15) ;  /* 0x0000000000088947 */ /* 0x000fea0003800000 */
[----:B------:R0:W5:Y:S01]  /*11d0*/  LD.E R74, desc[UR38][R4.64] ;  /* 0x00000026044a7980 */ /* 0x000162000c101900 */
[----:B------:R-:W-:Y:S05]  /*11e0*/  BRA `(.L_x_16) ;  /* 0x0000000000247947 */ /* 0x000fea0003800000 */
.L_x_15:
[----:B------:R-:W-:Y:S02]  /*11f0*/  ULDC.64 UR4, c[0x0][0x590] ;  /* 0x0001640000047ab9 */ /* 0x000fe40000000a00 */
[----:B------:R-:W-:-:S04]  /*1200*/  ISETP.NE.U32.AND P0, PT, RZ, UR4, PT ;  /* 0x00000004ff007c0c */ /* 0x000fc8000bf05070 */
[----:B------:R-:W-:-:S13]  /*1210*/  ISETP.NE.AND.EX P0, PT, RZ, UR5, PT, P0 ;  /* 0x00000005ff007c0c */ /* 0x000fda000bf05300 */
[----:B------:R-:W-:Y:S05]  /*1220*/  @!P0 BRA `(.L_x_17) ;  /* 0x00000000000c8947 */ /* 0x000fea0003800000 */
[----:B------:R-:W2:Y:S02]  /*1230*/  LDC.64 R74, c[0x0][0x590] ;  /* 0x00016400ff4a7b82 */ /* 0x000ea40000000a00 */
[----:B--2---:R2:W5:Y:S01]  /*1240*/  LDG.E R74, desc[UR38][R74.64] ;  /* 0x000000264a4a7981 */ /* 0x004562000c1e1900 */
[----:B------:R-:W-:Y:S05]  /*1250*/  BRA `(.L_x_16) ;  /* 0x0000000000087947 */ /* 0x000fea0003800000 */
.L_x_17:
[----:B------:R-:W-:Y:S02]  /*1260*/  ULDC UR4, c[0x0][0x584] ;  /* 0x0001610000047ab9 */ /* 0x000fe40000000800 */
[----:B------:R-:W-:-:S07]  /*1270*/  IMAD.U32 R74, RZ, RZ, UR4 ;  /* 0x00000004ff4a7e24 */ /* 0x000fce000f8e00ff */
.L_x_16:
[----:B------:R-:W-:-:S13]  /*1280*/  LOP3.LUT P0, RZ, R3, 0xff, RZ, 0xc0, !PT ;  /* 0x000000ff03ff7812 */ /* 0x000fda000780c0ff */
[----:B------:R-:W-:Y:S05]  /*1290*/  @!P0 EXIT ;  /* 0x000000000000894d */ /* 0x000fea0003800000 */
[----:B------:R-:W3:Y:S01]  /*12a0*/  LDC R76, c[0x0][0x658] ;  /* 0x00019600ff4c7b82 */ /* 0x000ee20000000800 */
[----:B------:R-:W-:Y:S01]  /*12b0*/  ULDC.64 UR6, c[0x0][0x288] ;  /* 0x0000a20000067ab9 */ /* 0x000fe20000000a00 */
[----:B------:R-:W-:Y:S01]  /*12c0*/  LOP3.LUT R7, R7, 0x1, RZ, 0xc0, !PT ;  /* 0x0000000107077812 */ /* 0x000fe200078ec0ff */
[----:B------:R-:W-:Y:S01]  /*12d0*/  UIADD3 UR4, UR7, 0x3f, URZ ;  /* 0x0000003f07047890 */ /* 0x000fe2000fffe03f */
[----:B------:R-:W-:Y:S01]  /*12e0*/  SHF.R.U32.HI R3, RZ, 0x2, R79 ;  /* 0x00000002ff037819 */ /* 0x000fe2000001164f */
[----:B01----:R-:W-:Y:S01]  /*12f0*/  IMAD.U32 R4, RZ, RZ, UR6 ;  /* 0x00000006ff047e24 */ /* 0x003fe2000f8e00ff */
[----:B------:R-:W-:Y:S01]  /*1300*/  SHF.R.U32.HI R0, RZ, 0x1, R0 ;  /* 0x00000001ff007819 */ /* 0x000fe20000011600 */
[----:B------:R-:W-:Y:S01]  /*1310*/  USHF.R.S32.HI UR5, URZ, 0x1f, UR4 ;  /* 0x0000001f3f057899 */ /* 0x000fe20008011404 */
[----:B------:R-:W0:Y:S01]  /*1320*/  LDC.64 R8, c[0x0][0x5c8] ;  /* 0x00017200ff087b82 */ /* 0x000e220000000a00 */
[----:B--2---:R-:W-:Y:S01]  /*1330*/  LOP3.LUT R75, R79, 0x3, RZ, 0xc0, !PT ;  /* 0x000000034f4b7812 */ /* 0x004fe200078ec0ff */
[----:B------:R-:W-:Y:S01]  /*1340*/  IMAD.SHL.U32 R72, R7, 0x40, RZ ;  /* 0x0000004007487824 */ /* 0x000fe200078e00ff */
[----:B------:R-:W-:Y:S01]  /*1350*/  LOP3.LUT R3, R3, 0x7, RZ, 0xc0, !PT ;  /* 0x0000000703037812 */ /* 0x000fe200078ec0ff */
[----:B------:R-:W-:Y:S01]  /*1360*/  ULEA.HI UR5, UR5, UR4, URZ, 0x6 ;  /* 0x0000000405057291 */ /* 0x000fe2000f8f303f */
[----:B------:R-:W-:Y:S01]  /*1370*/  LOP3.LUT R0, R0, 0x30, RZ, 0xc0, !PT ;  /* 0x0000003000007812 */ /* 0x000fe200078ec0ff */
[----:B------:R-:W-:Y:S01]  /*1380*/  IMAD R75, R75, -0x2, R4 ;  /* 0xfffffffe4b4b7824 */ /* 0x000fe200078e0204 */
[--C-:B------:R-:W-:Y:S01]  /*1390*/  LOP3.LUT R72, R72, 0x40, R3.reuse, 0xe2, !PT ;  /* 0x0000004048487812 */ /* 0x100fe200078ee203 */
[----:B------:R-:W1:Y:S01]  /*13a0*/  LDC R81, c[0x0][0x600] ;  /* 0x00018000ff517b82 */ /* 0x000e620000000800 */
[----:B------:R-:W-:Y:S01]  /*13b0*/  IADD3 R4, RZ, -R0, -R3 ;  /* 0x80000000ff047210 */ /* 0x000fe20007ffe803 */
[----:B------:R-:W-:Y:S01]  /*13c0*/  IMAD.MOV.U32 R3, RZ, RZ, -0x1 ;  /* 0xffffffffff037424 */ /* 0x000fe200078e00ff */
[----:B------:R-:W-:Y:S01]  /*13d0*/  USHF.R.S32.HI UR43, URZ, 0x6, UR5 ;  /* 0x000000063f2b7899 */ /* 0x000fe20008011405 */
[----:B------:R-:W-:Y:S01]  /*13e0*/  IMAD.MOV.U32 R5, RZ, RZ, 0x1 ;  /* 0x00000001ff057424 */ /* 0x000fe200078e00ff */
[----:B------:R-:W-:Y:S01]  /*13f0*/  LOP3.LUT R80, R79, 0x80, RZ, 0xc0, !PT ;  /* 0x000000804f507812 */ /* 0x000fe200078ec0ff */
[----:B------:R-:W-:Y:S01]  /*1400*/  IMAD R4, R7, -0x40, R4 ;  /* 0xffffffc007047824 */ /* 0x000fe200078e0204 */
[----:B------:R-:W-:Y:S01]  /*1410*/  UISETP.LT.AND UP0, UPT, UR43, 0x1, UPT ;  /* 0x000000012b00788c */ /* 0x000fe2000bf01270 */
[----:B---3--:R-:W-:Y:S01]  /*1420*/  SHF.L.U32 R3, R3, R76, RZ ;  /* 0x0000004c03037219 */ /* 0x008fe200000006ff */
[----:B------:R-:W-:Y:S01]  /*1430*/  ULDC UR4, c[0x0][0x284] ;  /* 0x0000a10000047ab9 */ /* 0x000fe20000000800 */
[----:B------:R-:W-:Y:S01]  /*1440*/  LOP3.LUT R72, R72, R0, RZ, 0xfc, !PT ;  /* 0x0000000048487212 */ /* 0x000fe200078efcff */
[----:B------:R-:W-:Y:S01]  /*1450*/  USEL UR44, UR43, 0x1, UP0 ;  /* 0x000000012b2c7887 */ /* 0x000fe20008000000 */
[----:B------:R-:W-:Y:S01]  /*1460*/  SHF.L.U32 R76, R5, R76, RZ ;  /* 0x0000004c054c7219 */ /* 0x000fe200000006ff */
[----:B------:R-:W-:Y:S01]  /*1470*/  IMAD.SHL.U32 R79, R79, 0x2, RZ ;  /* 0x000000024f4f7824 */ /* 0x000fe200078e00ff */
[----:B------:R-:W-:Y:S01]  /*1480*/  LOP3.LUT R84, R18, 0x1, RZ, 0xfc, !PT ;  /* 0x0000000112547812 */ /* 0x000fe200078efcff */
[----:B------:R-:W-:Y:S01]  /*1490*/  VIADD R83, R4, UR4 ;  /* 0x0000000404537c36 */ /* 0x000fe20008000000 */
[C---:B0-----:R-:W-:Y:S01]  /*14a0*/  SHF.L.U64.HI R77, R8.reuse, 0x3, R9 ;  /* 0x00000003084d7819 */ /* 0x041fe20000010209 */
[----:B------:R-:W-:Y:S01]  /*14b0*/  IMAD.SHL.U32 R78, R8, 0x8, RZ ;  /* 0x00000008084e7824 */ /* 0x000fe200078e00ff */
[----:B------:R-:W-:Y:S01]  /*14c0*/  SHF.R.U32.HI R80, RZ, 0x7, R80 ;  /* 0x00000007ff507819 */ /* 0x000fe20000011650 */
[----:B------:R-:W-:Y:S01]  /*14d0*/  IMAD.MOV.U32 R73, RZ, RZ, RZ ;  /* 0x000000ffff497224 */ /* 0x000fe200078e00ff */
[----:B------:R-:W-:Y:S01]  /*14e0*/  LOP3.LUT R82, RZ, R3, RZ, 0x33, !PT ;  /* 0x00000003ff527212 */ /* 0x000fe200078e33ff */
[----:B------:R-:W-:Y:S01]  /*14f0*/  UIADD3 UR44, UR43, -UR44, URZ ;  /* 0x8000002c2b2c7290 */ /* 0x000fe2000fffe03f */
[----:B------:R-:W-:Y:S01]  /*1500*/  UMOV UR40, URZ ;  /* 0x0000003f00287c82 */ /* 0x000fe20008000000 */
[----:B-1----:R-:W-:Y:S01]  /*1510*/  VIADD R81, R81, 0xffffffff ;  /* 0xffffffff51517836 */ /* 0x002fe20000000000 */
[----:B------:R-:W-:-:S09]  /*1520*/  UMOV UR41, URZ ;  /* 0x0000003f00297c82 */ /* 0x000fd20008000000 */
.L_x_131:
[----:B0-----:R-:W0:Y:S01]  /*1530*/  SHFL.IDX PT, R0, R80, RZ, 0x1f ;  /* 0x00001fff50007589 */ /* 0x001e2200000e0000 */
[----:B-1----:R-:W1:Y:S01]  /*1540*/  S2UR UR7, SR_CgaCtaId ;  /* 0x00000000000779c3 */ /* 0x002e620000008800 */
[----:B------:R-:W-:Y:S01]  /*1550*/  UMOV UR6, 0x400 ;  /* 0x0000040000067882 */ /* 0x000fe20000000000 */
[----:B0-----:R-:W-:Y:S01]  /*1560*/  R2UR UR4, R0 ;  /* 0x00000000000472ca */ /* 0x001fe200000e0000 */
[----:B-1----:R-:W-:-:S12]  /*1570*/  ULEA UR6, UR7, UR6, 0x18 ;  /* 0x0000000607067291 */ /* 0x002fd8000f8ec03f */
[----:B------:R-:W-:-:S04]  /*1580*/  ULEA.HI UR5, UR4, UR4, URZ, 0x1 ;  /* 0x0000000404057291 */ /* 0x000fc8000f8f083f */
[----:B------:R-:W-:-:S04]  /*1590*/  ULOP3.LUT UR5, UR5, 0x7fffe, URZ, 0xc0, !UPT ;  /* 0x0007fffe05057892 */ /* 0x000fc8000f8ec03f */
[----:B------:R-:W-:-:S03]  /*15a0*/  UIADD3 UR5, UR4, -UR5, URZ ;  /* 0x8000000504057290 */ /* 0x000fc6000fffe03f */
[----:B------:R-:W-:Y:S01]  /*15b0*/  ULDC UR4, c[0x0][0x28c] ;  /* 0x0000a30000047ab9 */ /* 0x000fe20000000800 */
[----:B------:R-:W-:Y:S01]  /*15c0*/  ULEA UR5, UR5, UR6, 0xd ;  /* 0x0000000605057291 */ /* 0x000fe2000f8e683f */
[----:B------:R-:W-:-:S03]  /*15d0*/  ISETP.LT.AND P0, PT, RZ, UR4, PT ;  /* 0x00000004ff007c0c */ /* 0x000fc6000bf01270 */
[----:B------:R-:W-:-:S04]  /*15e0*/  UIADD3 UR5, UR5, 0x180, URZ ;  /* 0x0000018005057890 */ /* 0x000fc8000fffe03f */
[----:B------:R-:W-:-:S04]  /*15f0*/  USHF.R.U32.HI UR5, URZ, 0x4, UR5 ;  /* 0x000000043f057899 */ /* 0x000fc80008011605 */
[----:B------:R-:W-:-:S04]  /*1600*/  ULOP3.LUT UR5, UR5, 0x3fff, URZ, 0xc0, !UPT ;  /* 0x00003fff05057892 */ /* 0x000fc8000f8ec03f */
[----:B------:R-:W-:Y:S01]  /*1610*/  ULOP3.LUT UR45, UR5, 0x10000, URZ, 0xfc, !UPT ;  /* 0x00010000052d7892 */ /* 0x000fe2000f8efc3f */
[----:B--2345:R-:W-:Y:S11]  /*1620*/  @P0 BRA `(.L_x_18) ;  /* 0x0000000000400947 */ /* 0x03cff60003800000 */
[----:B------:R-:W-:Y:S01]  /*1630*/  MOV R0, 0x0 ;  /* 0x0000000000007802 */ /* 0x000fe20000000f00 */
[----:B------:R-:W-:Y:S01]  /*1640*/  ULDC.64 UR4, c[0x4][0x68] ;  /* 0x01001a0000047ab9 */ /* 0x000fe20000000a00 */
[----:B------:R-:W-:Y:S01]  /*1650*/  ULDC.64 UR6, c[0x4][0x8] ;  /* 0x0100020000067ab9 */ /* 0x000fe20000000a00 */
[----:B------:R-:W-:Y:S01]  /*1660*/  IMAD.U32 R4, RZ, RZ, UR4 ;  /* 0x00000004ff047e24 */ /* 0x000fe2000f8e00ff */
[----:B------:R0:W1:Y:S01]  /*1670*/  LDC.64 R14, c[0x4][R0] ;  /* 0x01000000000e7b82 */ /* 0x0000620000000a00 */
[----:B------:R-:W-:Y:S01]  /*1680*/  IMAD.U32 R5, RZ, RZ, UR5 ;  /* 0x00000005ff057e24 */ /* 0x000fe2000f8e00ff */
[----:B------:R-:W-:Y:S01]  /*1690*/  ULDC.64 UR4, c[0x4][0x70] ;  /* 0x01001c0000047ab9 */ /* 0x000fe20000000a00 */
[----:B------:R-:W-:Y:S02]  /*16a0*/  IMAD.U32 R10, RZ, RZ, UR6 ;  /* 0x00000006ff0a7e24 */ /* 0x000fe4000f8e00ff */
[----:B------:R-:W-:Y:S02]  /*16b0*/  IMAD.U32 R6, RZ, RZ, UR4 ;  /* 0x00000004ff067e24 */ /* 0x000fe4000f8e00ff */
[----:B------:R-:W-:-:S02]  /*16c0*/  IMAD.U32 R7, RZ, RZ, UR5 ;  /* 0x00000005ff077e24 */ /* 0x000fc4000f8e00ff */
[----:B------:R-:W-:Y:S02]  /*16d0*/  IMAD.U32 R11, RZ, RZ, UR7 ;  /* 0x00000007ff0b7e24 */ /* 0x000fe4000f8e00ff */
[----:B------:R-:W-:Y:S02]  /*16e0*/  IMAD.MOV.U32 R8, RZ, RZ, 0x1e1 ;  /* 0x000001e1ff087424 */ /* 0x000fe400078e00ff */
[----:B------:R-:W-:Y:S02]  /*16f0*/  IMAD.MOV.U32 R12, RZ, RZ, 0x1 ;  /* 0x00000001ff0c7424 */ /* 0x000fe400078e00ff */
[----:B0-----:R-:W-:-:S07]  /*1700*/  IMAD.MOV.U32 R13, RZ, RZ, RZ ;  /* 0x000000ffff0d7224 */ /* 0x001fce00078e00ff */
[----:B------:R-:W-:-:S07]  /*1710*/  LEPC R20, `(.L_x_18) ;  /* 0x000000001014794e */ /* 0x000fce0000000000 */
[----:B-1---5:R-:W-:Y:S05]  /*1720*/  CALL.ABS.NOINC R14 ;  /* 0x000000000e007343 */ /* 0x022fea0003c00000 */
.L_x_18:
[----:B------:R-:W-:-:S13]  /*1730*/  ISETP.NE.AND P0, PT, R84, 0x3, PT ;  /* 0x000000035400780c */ /* 0x000fda0003f05270 */
[----:B------:R-:W-:Y:S05]  /*1740*/  @!P0 BRA `(.L_x_19) ;  /* 0x0000000000048947 */ /* 0x000fea0003800000 */
[----:B------:R-:W-:Y:S01]  /*1750*/  BPT.TRAP 0x1 ;  /* 0x000000040000795c */ /* 0x000fe20000300000 */
.L_x_19:
[----:B------:R-:W0:Y:S01]  /*1760*/  S2UR UR5, SR_CgaCtaId ;  /* 0x00000000000579c3 */ /* 0x000e220000008800 */
[----:B------:R-:W-:Y:S01]  /*1770*/  UMOV UR4, 0x400 ;  /* 0x0000040000047882 */ /* 0x000fe20000000000 */
[----:B------:R-:W-:Y:S02]  /*1780*/  IMAD.U32 R0, RZ, RZ, UR40 ;  /* 0x00000028ff007e24 */ /* 0x000fe4000f8e00ff */
[----:B------:R-:W-:-:S03]  /*1790*/  IMAD.U32 R3, RZ, RZ, UR41 ;  /* 0x00000029ff037e24 */ /* 0x000fc6000f8e00ff */
[----:B------:R-:W-:Y:S01]  /*17a0*/  SHF.L.U32 R0, R0, 0x1f, RZ ;  /* 0x0000001f00007819 */ /* 0x000fe200000006ff */
[----:B0-----:R-:W-:-:S06]  /*17b0*/  ULEA UR4, UR5, UR4, 0x18 ;  /* 0x0000000405047291 */ /* 0x001fcc000f8ec03f */
[----:B------:R-:W-:-:S04]  /*17c0*/  IMAD.U32 R6, RZ, RZ, UR4 ;  /* 0x00000004ff067e24 */ /* 0x000fc8000f8e00ff */
[----:B------:R-:W-:-:S04]  /*17d0*/  IMAD R3, R3, 0x8, R6 ;  /* 0x0000000803037824 */ /* 0x000fc800078e0206 */
[----:B------:R0:W1:Y:S01]  /*17e0*/  SYNCS.PHASECHK.TRANS64.TRYWAIT P1, [R3+URZ], R0 ;  /* 0x00000000030075a7 */ /* 0x000062000802017f */
[----:B------:R-:W-:Y:S05]  /*17f0*/  @!P0 BRA `(.L_x_20) ;  /* 0x0000000000048947 */ /* 0x000fea0003800000 */
[----:B------:R-:W-:Y:S01]  /*1800*/  BPT.TRAP 0x1 ;  /* 0x000000040000795c */ /* 0x000fe20000300000 */
.L_x_20:
[----:B------:R-:W-:-:S05]  /*1810*/  IMAD.U32 R4, RZ, RZ, UR44 ;  /* 0x0000002cff047e24 */ /* 0x000fca000f8e00ff */
[----:B------:R-:W-:Y:S01]  /*1820*/  ISETP.GE.AND P2, PT, R4, 0x1, PT ;  /* 0x000000010400780c */ /* 0x000fe20003f46270 */
[----:B-1----:R-:W-:-:S12]  /*1830*/  @P1 BRA `(.L_x_21) ;  /* 0x0000000000081947 */ /* 0x002fd80003800000 */
[----:B------:R-:W1:Y:S02]  /*1840*/  SYNCS.PHASECHK.TRANS64.TRYWAIT P1, [R3+URZ], R0 ;  /* 0x00000000030075a7 */ /* 0x000e64000802017f */
[----:B-1----:R-:W-:Y:S05]  /*1850*/  @!P1 BRA `(.L_x_22) ;  /* 0x0000005800389947 */ /* 0x002fea0003800000 */
.L_x_21:
[----:B------:R-:W-:Y:S05]  /*1860*/  WARPSYNC.ALL ;  /* 0x0000000000007948 */ /* 0x000fea0003800000 */
[----:B------:R-:W-:Y:S01]  /*1870*/  R2UR UR4, R6 ;  /* 0x00000000060472ca */ /* 0x000fe200000e0000 */
[----:B------:R-:W-:Y:S01]  /*1880*/  ULEA UR5, UR41, UR45, 0xa ;  /* 0x0000002d29057291 */ /* 0x000fe2000f8e503f */
[----:B------:R-:W-:Y:S01]  /*1890*/  WARPGROUP.ARRIVE ;  /* 0x00000000000079c5 */ /* 0x000fe20000000000 */
[----:B------:R-:W-:Y:S01]  /*18a0*/  UMOV UR9, 0x40000040 ;  /* 0x4000004000097882 */ /* 0x000fe20000000000 */
[----:B------:R-:W-:-:S04]  /*18b0*/  UMOV UR11, 0x40000040 ;  /* 0x40000040000b7882 */ /* 0x000fc80000000000 */
[----:B------:R-:W-:-:S05]  /*18c0*/  UMOV UR8, UR5 ;  /* 0x0000000500087c82 */ /* 0x000fca0008000000 */
[----:B------:R-:W-:-:S04]  /*18d0*/  UIADD3 UR4, UR4, 0x20180, URZ ;  /* 0x0002018004047890 */ /* 0x000fc8000fffe03f */
[----:B------:R-:W-:-:S04]  /*18e0*/  USHF.R.U32.HI UR4, URZ, 0x4, UR4 ;  /* 0x000000043f047899 */ /* 0x000fc80008011604 */
[----:B------:R-:W-:-:S04]  /*18f0*/  ULOP3.LUT UR4, UR4, 0x3fff, URZ, 0xc0, !UPT ;  /* 0x00003fff04047892 */ /* 0x000fc8000f8ec03f */
[----:B------:R-:W-:-:S04]  /*1900*/  ULOP3.LUT UR4, UR4, 0x10000, URZ, 0xfc, !UPT ;  /* 0x0001000004047892 */ /* 0x000fc8000f8efc3f */
[----:B------:R-:W-:-:S07]  /*1910*/  UIMAD UR6, UR41, 0x300, UR4 ;  /* 0x00000300290678a4 */ /* 0x000fce000f8e0204 */
[----:B------:R-:W-:Y:S02]  /*1920*/  UMOV UR10, UR6 ;  /* 0x00000006000a7c82 */ /* 0x000fe40008000000 */
[----:B------:R-:W-:Y:S01]  /*1930*/  HGMMA.64x96x16.F32.BF16 R24, gdesc[UR8], RZ, !UPT, gsb0 ;  /* 0x01600000081879f0 */ /* 0x000fe2000c0018ff */
[----:B------:R-:W-:Y:S02]  /*1940*/  UIADD3 UR8, UR5, 0x2, URZ ;  /* 0x0000000205087890 */ /* 0x000fe4000fffe03f */
[----:B------:R-:W-:Y:S01]  /*1950*/  UIADD3 UR10, UR6, 0x2, URZ ;  /* 0x00000002060a7890 */ /* 0x000fe2000fffe03f */
[----:B------:R-:W-:Y:S01]  /*1960*/  UMOV UR9, 0x40000040 ;  /* 0x4000004000097882 */ /* 0x000fe20000000000 */
[----:B------:R-:W-:Y:S01]  /*1970*/  UMOV UR11, 0x40000040 ;  /* 0x40000040000b7882 */ /* 0x000fe20000000000 */
[----:B------:R-:W-:Y:S02]  /*1980*/  WARPGROUP.DEPBAR.LE gsb0, 0x0 ;  /* 0x00008000000079c5 */ /* 0x000fe40000010000 */
[----:B------:R-:W-:-:S06]  /*1990*/  WARPGROUP.ARRIVE ;  /* 0x00000000000079c5 */ /* 0x000fcc0000000000 */
[----:B------:R-:W-:Y:S01]  /*19a0*/  HGMMA.64x96x16.F32.BF16 R24, gdesc[UR8], R24, gsb0 ;  /* 0x01600000081879f0 */ /* 0x000fe20008001818 */
        /* <DEDUP_REMOVED lines=13> */
[----:B------:R-:W-:Y:S03]  /*1a80*/  HGMMA.64x96x16.F32.BF16 R24, gdesc[UR8], R24, gsb0 ;  /* 0x01600000081879f0 */ /* 0x000fe60008001818 */
[----:B------:R-:W-:Y:S02]  /*1a90*/  WARPGROUP.DEPBAR.LE gsb0, 0x0 ;  /* 0x00008000000079c5 */ /* 0x000fe40000010000 */
[----:B------:R-:W-:Y:S05]  /*1aa0*/  @!P2 BRA `(.L_x_23) ;  /* 0x000000040028a947 */ /* 0x000fea0003800000 */
[----:B------:R-:W-:Y:S01]  /*1ab0*/  UIADD3 UR5, UR41, 0x1, URZ ;  /* 0x0000000129057890 */ /* 0x000fe2000fffe03f */
[----:B01----:R-:W-:Y:S02]  /*1ac0*/  IMAD.U32 R0, RZ, RZ, UR44 ;  /* 0x0000002cff007e24 */ /* 0x003fe4000f8e00ff */
[----:B------:R-:W-:Y:S01]  /*1ad0*/  IMAD.U32 R3, RZ, RZ, UR41 ;  /* 0x00000029ff037e24 */ /* 0x000fe2000f8e00ff */
[----:B------:R-:W-:-:S04]  /*1ae0*/  UISETP.NE.AND UP0, UPT, UR5, 0x8, UPT ;  /* 0x000000080500788c */ /* 0x000fc8000bf05270 */
[----:B------:R-:W-:Y:S02]  /*1af0*/  USEL UR6, URZ, 0x1, UP0 ;  /* 0x000000013f067887 */ /* 0x000fe40008000000 */
[----:B------:R-:W-:Y:S02]  /*1b00*/  USEL UR5, UR5, URZ, UP0 ;  /* 0x0000003f05057287 */ /* 0x000fe40008000000 */
[----:B------:R-:W-:-:S06]  /*1b10*/  ULOP3.LUT UR6, UR40, UR6, URZ, 0x3c, !UPT ;  /* 0x0000000628067292 */ /* 0x000fcc000f8e3c3f */
[----:B------:R-:W-:-:S07]  /*1b20*/  IMAD.U32 R7, RZ, RZ, UR6 ;  /* 0x00000006ff077e24 */ /* 0x000fce000f8e00ff */
.L_x_30:
[----:B------:R-:W-:Y:S05]  /*1b30*/  @!P0 BRA `(.L_x_24) ;  /* 0x0000000000048947 */ /* 0x000fea0003800000 */
[----:B------:R-:W-:Y:S01]  /*1b40*/  BPT.TRAP 0x1 ;  /* 0x000000040000795c */ /* 0x000fe20000300000 */
.L_x_24:
[----:B------:R-:W0:Y:S01]  /*1b50*/  S2UR UR7, SR_CgaCtaId ;  /* 0x00000000000779c3 */ /* 0x000e220000008800 */
[----:B------:R-:W-:Y:S01]  /*1b60*/  UMOV UR6, 0x400 ;  /* 0x0000040000067882 */ /* 0x000fe20000000000 */
[----:B------:R-:W-:Y:S01]  /*1b70*/  IMAD.U32 R5, RZ, RZ, UR5 ;  /* 0x00000005ff057e24 */ /* 0x000fe2000f8e00ff */
[----:B------:R-:W-:Y:S01]  /*1b80*/  SHF.L.U32 R4, R7, 0x1f, RZ ;  /* 0x0000001f07047819 */ /* 0x000fe200000006ff */
[----:B0-----:R-:W-:-:S06]  /*1b90*/  ULEA UR6, UR7, UR6, 0x18 ;  /* 0x0000000607067291 */ /* 0x001fcc000f8ec03f */
[----:B------:R-:W-:-:S04]  /*1ba0*/  IMAD.U32 R6, RZ, RZ, UR6 ;  /* 0x00000006ff067e24 */ /* 0x000fc8000f8e00ff */
[----:B------:R-:W-:-:S04]  /*1bb0*/  IMAD R5, R5, 0x8, R6 ;  /* 0x0000000805057824 */ /* 0x000fc800078e0206 */
[----:B------:R0:W1:Y:S01]  /*1bc0*/  SYNCS.PHASECHK.TRANS64.TRYWAIT P1, [R5+URZ], R4 ;  /* 0x00000004050075a7 */ /* 0x000062000802017f */
[----:B------:R-:W-:Y:S05]  /*1bd0*/  @!P0 BRA `(.L_x_25) ;  /* 0x0000000000048947 */ /* 0x000fea0003800000 */
[----:B------:R-:W-:Y:S01]  /*1be0*/  BPT.TRAP 0x1 ;  /* 0x000000040000795c */ /* 0x000fe20000300000 */
.L_x_25:
[----:B-1----:R-:W-:Y:S05]  /*1bf0*/  @P1 BRA `(.L_x_26) ;  /* 0x0000000000081947 */ /* 0x002fea0003800000 */
[----:B------:R-:W1:Y:S02]  /*1c00*/  SYNCS.PHASECHK.TRANS64.TRYWAIT P1, [R5+URZ], R4 ;  /* 0x00000004050075a7 */ /* 0x000e64000802017f */
[----:B-1----:R-:W-:Y:S05]  /*1c10*/  @!P1 BRA `(.L_x_27) ;  /* 0x00000054005c9947 */ /* 0x002fea0003800000 */
.L_x_26:
[----:B------:R-:W-:Y:S01]  /*1c20*/  ULEA UR6, UR5, UR45, 0xa ;  /* 0x0000002d05067291 */ /* 0x000fe2000f8e503f */
[----:B------:R-:W-:Y:S01]  /*1c30*/  WARPGROUP.ARRIVE ;  /* 0x00000000000079c5 */ /* 0x000fe20000000000 */
[----:B------:R-:W-:Y:S01]  /*1c40*/  UIMAD UR7, UR5, 0x300, UR4 ;  /* 0x00000300050778a4 */ /* 0x000fe2000f8e0204 */
[----:B------:R-:W-:Y:S01]  /*1c50*/  UMOV UR9, 0x40000040 ;  /* 0x4000004000097882 */ /* 0x000fe20000000000 */
[----:B------:R-:W-:-:S03]  /*1c60*/  UMOV UR11, 0x40000040 ;  /* 0x40000040000b7882 */ /* 0x000fc60000000000 */
[----:B------:R-:W-:Y:S02]  /*1c70*/  UMOV UR8, UR6 ;  /* 0x0000000600087c82 */ /* 0x000fe40008000000 */
[----:B------:R-:W-:Y:S02]  /*1c80*/  UMOV UR10, UR7 ;  /* 0x00000007000a7c82 */ /* 0x000fe40008000000 */
[----:B------:R-:W-:Y:S01]  /*1c90*/  HGMMA.64x96x16.F32.BF16 R24, gdesc[UR8], R24, gsb0 ;  /* 0x01600000081879f0 */ /* 0x000fe20008001818 */
[----:B------:R-:W-:Y:S02]  /*1ca0*/  UIADD3 UR8, UR6, 0x2, URZ ;  /* 0x0000000206087890 */ /* 0x000fe4000fffe03f */
[----:B------:R-:W-:Y:S01]  /*1cb0*/  UIADD3 UR10, UR7, 0x2, URZ ;  /* 0x00000002070a7890 */ /* 0x000fe2000fffe03f */
[----:B------:R-:W-:Y:S01]  /*1cc0*/  UMOV UR9, 0x40000040 ;  /* 0x4000004000097882 */ /* 0x000fe20000000000 */
[----:B------:R-:W-:Y:S01]  /*1cd0*/  UMOV UR11, 0x40000040 ;  /* 0x40000040000b7882 */ /* 0x000fe20000000000 */
[----:B------:R-:W-:-:S02]  /*1ce0*/  WARPGROUP.DEPBAR.LE gsb0, 0x0 ;  /* 0x00008000000079c5 */ /* 0x000fc40000010000 */
        /* <DEDUP_REMOVED lines=18> */
[----:B------:R-:W-:Y:S01]  /*1e10*/  BPT.TRAP 0x1 ;  /* 0x000000040000795c */ /* 0x000fe20000300000 */
.L_x_28:
[----:B------:R-:W-:-:S13]  /*1e20*/  ISETP.NE.AND P1, PT, R22, RZ, PT ;  /* 0x000000ff1600720c */ /* 0x000fda0003f25270 */
[----:B01----:R-:W-:-:S04]  /*1e30*/  @P1 IMAD R4, R3, 0x8, R6 ;  /* 0x0000000803041824 */ /* 0x003fc800078e0206 */
[----:B------:R-:W-:-:S05]  /*1e40*/  @P1 VIADD R4, R4, 0x40 ;  /* 0x0000004004041836 */ /* 0x000fca0000000000 */
[----:B------:R-:W-:-:S04]  /*1e50*/  @P1 PRMT R4, R19, 0x654, R4 ;  /* 0x0000065413041816 */ /* 0x000fc80000000004 */
[----:B------:R0:W-:Y:S01]  /*1e60*/  @P1 SYNCS.ARRIVE.TRANS64.RED.A1T0 RZ, [R4+URZ], RZ ;  /* 0x000000ff04ff19a7 */ /* 0x0001e2000810043f */
[----:B------:R-:W-:-:S13]  /*1e70*/  ISETP.GT.U32.AND P1, PT, R18, 0x1, PT ;  /* 0x000000011200780c */ /* 0x000fda0003f24070 */
[----:B0-----:R-:W-:Y:S05]  /*1e80*/  @P1 BRA `(.L_x_29) ;  /* 0x0000000000041947 */ /* 0x001fea0003800000 */
[----:B------:R-:W-:Y:S01]  /*1e90*/  BPT.TRAP 0x1 ;  /* 0x000000040000795c */ /* 0x000fe20000300000 */
.L_x_29:
[----:B------:R-:W-:Y:S01]  /*1ea0*/  UIADD3 UR5, UR5, 0x1, URZ ;  /* 0x0000000105057890 */ /* 0x000fe2000fffe03f */
[C---:B------:R-:W-:Y:S01]  /*1eb0*/  ISETP.GT.AND P2, PT, R0.reuse, 0x1, PT ;  /* 0x000000010000780c */ /* 0x040fe20003f44270 */
[----:B------:R-:W-:Y:S02]  /*1ec0*/  VIADD R3, R3, 0x1 ;  /* 0x0000000103037836 */ /* 0x000fe40000000000 */
[----:B------:R-:W-:Y:S01]  /*1ed0*/  UISETP.NE.AND UP0, UPT, UR5, 0x8, UPT ;  /* 0x000000080500788c */ /* 0x000fe2000bf05270 */
[----:B------:R-:W-:Y:S02]  /*1ee0*/  VIADD R0, R0, 0xffffffff ;  /* 0xffffffff00007836 */ /* 0x000fe40000000000 */
[C---:B------:R-:W-:Y:S01]  /*1ef0*/  ISETP.NE.AND P1, PT, R3.reuse, 0x8, PT ;  /* 0x000000080300780c */ /* 0x040fe20003f25270 */
[----:B------:R-:W-:Y:S02]  /*1f00*/  USEL UR6, URZ, 0x1, UP0 ;  /* 0x000000013f067887 */ /* 0x000fe40008000000 */
[----:B------:R-:W-:Y:S01]  /*1f10*/  USEL UR5, UR5, URZ, UP0 ;  /* 0x0000003f05057287 */ /* 0x000fe20008000000 */
[----:B------:R-:W-:-:S03]  /*1f20*/  SEL R3, R3, RZ, P1 ;  /* 0x000000ff03037207 */ /* 0x000fc60000800000 */
[----:B------:R-:W-:Y:S01]  /*1f30*/  LOP3.LUT R7, R7, UR6, RZ, 0x3c, !PT ;  /* 0x0000000607077c12 */ /* 0x000fe2000f8e3cff */
[----:B------:R-:W-:Y:S07]  /*1f40*/  @P2 BRA `(.L_x_30) ;  /* 0xfffffff800f82947 */ /* 0x000fee000383ffff */
.L_x_23:
[----:B01----:R-:W0:Y:S02]  /*1f50*/  LDC R0, c[0x0][0x28c] ;  /* 0x0000a300ff007b82 */ /* 0x003e240000000800 */
[----:B0-----:R-:W-:-:S13]  /*1f60*/  ISETP.GE.AND P1, PT, R0, 0x1, PT ;  /* 0x000000010000780c */ /* 0x001fda0003f26270 */
[----:B------:R-:W-:Y:S05]  /*1f70*/  @!P1 BRA `(.L_x_31) ;  /* 0x0000000000389947 */ /* 0x000fea0003800000 */
[----:B------:R-:W-:Y:S05]  /*1f80*/  @!P0 BRA `(.L_x_32) ;  /* 0x0000000000048947 */ /* 0x000fea0003800000 */
[----:B------:R-:W-:Y:S01]  /*1f90*/  BPT.TRAP 0x1 ;  /* 0x000000040000795c */ /* 0x000fe20000300000 */
.L_x_32:
[----:B------:R-:W-:-:S13]  /*1fa0*/  ISETP.NE.AND P0, PT, R22, RZ, PT ;  /* 0x000000ff1600720c */ /* 0x000fda0003f05270 */
[----:B------:R-:W-:-:S05]  /*1fb0*/  VOTEU.ANY UP0, P0 ;  /* 0x00000000003f7886 */ /* 0x000fca0000000100 */
[----:B------:R-:W-:-:S06]  /*1fc0*/  @UP0 UIADD3 UR4, UR44, UR41, URZ ;  /* 0x000000292c040290 */ /* 0x000fcc000fffe03f */
[----:B------:R-:W-:-:S04]  /*1fd0*/  IMAD.U32 R0, RZ, RZ, UR4 ;  /* 0x00000004ff007e24 */ /* 0x000fc8000f8e00ff */
[----:B------:R-:W-:-:S05]  /*1fe0*/  @P0 IMAD.SHL.U32 R0, R0, 0x8, RZ ;  /* 0x0000000800000824 */ /* 0x000fca00078e00ff */
[----:B------:R-:W-:-:S04]  /*1ff0*/  @P0 LOP3.LUT R0, R0, 0x38, RZ, 0xc0, !PT ;  /* 0x0000003800000812 */ /* 0x000fc800078ec0ff */
[----:B------:R-:W-:-:S04]  /*2000*/  @P0 IADD3 R0, R6, 0x40, R0 ;  /* 0x0000004006000810 */ /* 0x000fc80007ffe000 */
[----:B------:R-:W-:-:S04]  /*2010*/  @P0 PRMT R0, R19, 0x654, R0 ;  /* 0x0000065413000816 */ /* 0x000fc80000000000 */
[----:B------:R0:W-:Y:S01]  /*2020*/  @P0 SYNCS.ARRIVE.TRANS64.RED.A1T0 RZ, [R0+URZ], RZ ;  /* 0x000000ff00ff09a7 */ /* 0x0001e2000810043f */
[----:B------:R-:W-:-:S13]  /*2030*/  ISETP.GT.U32.AND P0, PT, R18, 0x1, PT ;  /* 0x000000011200780c */ /* 0x000fda0003f04070 */
[----:B0-----:R-:W-:Y:S05]  /*2040*/  @P0 BRA `(.L_x_31) ;  /* 0x0000000000040947 */ /* 0x001fea0003800000 */
[----:B------:R-:W-:Y:S01]  /*2050*/  BPT.TRAP 0x1 ;  /* 0x000000040000795c */ /* 0x000fe20000300000 */
.L_x_31:
[----:B------:R-:W-:Y:S01]  /*2060*/  IMAD R6, R86, 0x60, RZ ;  /* 0x0000006056067824 */ /* 0x000fe200078e02ff */
[----:B------:R-:W-:Y:S01]  /*2070*/  ULDC UR6, c[0x0][0x288] ;  /* 0x0000a20000067ab9 */ /* 0x000fe20000000800 */
[----:B------:R-:W-:Y:S01]  /*2080*/  SHF.R.S32.HI R9, RZ, 0x1f, R85 ;  /* 0x0000001fff097819 */ /* 0x000fe20000011455 */
[C---:B------:R-:W-:Y:S01]  /*2090*/  IMAD.SHL.U32 R8, R87.reuse, 0x80, RZ ;  /* 0x0000008057087824 */ /* 0x040fe200078e00ff */
[----:B------:R-:W-:Y:S01]  /*20a0*/  ULDC.64 UR4, c[0x0][0x5d0] ;  /* 0x0001740000047ab9 */ /* 0x000fe20000000a00 */
[C---:B------:R-:W-:Y:S01]  /*20b0*/  LOP3.LUT R10, R6.reuse, 0x6, R79, 0xf8, !PT ;  /* 0x00000006060a7812 */ /* 0x040fe200078ef84f */
[----:B------:R-:W-:Y:S01]  /*20c0*/  IMAD.WIDE R86, R87, 0x80, R72 ;  /* 0x0000008057567825 */ /* 0x000fe200078e0248 */
[----:B------:R-:W-:Y:S01]  /*20d0*/  ISETP.GE.AND P0, PT, R6, UR6, PT ;  /* 0x0000000606007c0c */ /* 0x000fe2000bf06270 */
[----:B------:R-:W-:Y:S01]  /*20e0*/  ULDC UR6, c[0x0][0x284] ;  /* 0x0000a10000067ab9 */ /* 0x000fe20000000800 */
[----:B------:R-:W-:Y:S01]  /*20f0*/  SHF.R.S32.HI R11, RZ, 0x1f, R10 ;  /* 0x0000001fff0b7819 */ /* 0x000fe2000001140a */
[----:B------:R-:W-:Y:S01]  /*2100*/  IMAD R0, R9, UR4, RZ ;  /* 0x0000000409007c24 */ /* 0x000fe2000f8e02ff */
[----:B------:R-:W-:-:S03]  /*2110*/  ISETP.GE.OR P0, PT, R8, UR6, P0 ;  /* 0x0000000608007c0c */ /* 0x000fc60008706670 */
[C---:B------:R-:W-:Y:S02]  /*2120*/  IMAD R3, R85.reuse, UR5, R0 ;  /* 0x0000000555037c24 */ /* 0x040fe4000f8e0200 */
[----:B------:R-:W-:Y:S01]  /*2130*/  IMAD.WIDE.U32 R4, R85, UR4, R10 ;  /* 0x0000000455047c25 */ /* 0x000fe2000f8e000a */
[----:B------:R-:W-:-:S03]  /*2140*/  ULDC.64 UR4, c[0x0][0x5c8] ;  /* 0x0001720000047ab9 */ /* 0x000fc60000000a00 */
[----:B------:R-:W-:Y:S02]  /*2150*/  IMAD R7, R87, UR4, RZ ;  /* 0x0000000457077c24 */ /* 0x000fe4000f8e02ff */
[----:B------:R-:W-:Y:S02]  /*2160*/  IMAD.IADD R5, R5, 0x1, R3 ;  /* 0x0000000105057824 */ /* 0x000fe400078e0203 */
[C---:B------:R-:W-:Y:S02]  /*2170*/  IMAD R7, R86.reuse, UR5, R7 ;  /* 0x0000000556077c24 */ /* 0x040fe4000f8e0207 */
[----:B------:R-:W-:-:S04]  /*2180*/  IMAD.WIDE.U32 R88, R86, UR4, R4 ;  /* 0x0000000456587c25 */ /* 0x000fc8000f8e0004 */
[----:B------:R-:W-:Y:S01]  /*2190*/  IMAD.MOV.U32 R0, RZ, RZ, -0x1 ;  /* 0xffffffffff007424 */ /* 0x000fe200078e00ff */
[----:B------:R-:W-:Y:S06]  /*21a0*/  @P0 BRA `(.L_x_33) ;  /* 0x00000030005c0947 */ /* 0x000fec0003800000 */
[----:B-----5:R-:W-:Y:S01]  /*21b0*/  FSETP.NEU.AND P0, PT, R74, RZ, PT ;  /* 0x000000ff4a00720b */ /* 0x020fe20003f0d000 */
[----:B------:R-:W-:Y:S01]  /*21c0*/  IMAD.IADD R4, R75, 0x1, -R6 ;  /* 0x000000014b047824 */ /* 0x000fe200078e0a06 */
[----:B------:R-:W-:Y:S01]  /*21d0*/  BSSY B0, `(.L_x_33) ;  /* 0x0000314000007945 */ /* 0x000fe20003800000 */
[----:B------:R-:W-:Y:S02]  /*21e0*/  IMAD.IADD R3, R83, 0x1, -R8 ;  /* 0x0000000153037824 */ /* 0x000fe400078e0a08 */
[----:B------:R-:W-:Y:S01]  /*21f0*/  IMAD.IADD R99, R89, 0x1, R7 ;  /* 0x0000000159637824 */ /* 0x000fe200078e0207 */
[----:B------:R-:W-:-:S04]  /*2200*/  ISETP.GT.AND P2, PT, R4, RZ, PT ;  /* 0x000000ff0400720c */ /* 0x000fc80003f44270 */
[----:B------:R-:W-:-:S03]  /*2210*/  ISETP.GT.AND P1, PT, R3, RZ, P2 ;  /* 0x000000ff0300720c */ /* 0x000fc60001724270 */
[----:B------:R-:W-:Y:S10]  /*2220*/  @!P0 BRA `(.L_x_34) ;  /* 0x0000002000888947 */ /* 0x000ff40003800000 */
[----:B------:R-:W0:Y:S01]  /*2230*/  LDC.64 R92, c[0x0][0x5b8] ;  /* 0x00016e00ff5c7b82 */ /* 0x000e220000000a00 */
[----:B------:R-:W-:-:S07]  /*2240*/  ULDC.64 UR4, c[0x0][0x5c0] ;  /* 0x0001700000047ab9 */ /* 0x000fce0000000a00 */
[----:B------:R-:W1:Y:S08]  /*2250*/  LDC.64 R94, c[0x0][0x5b0] ;  /* 0x00016c00ff5e7b82 */ /* 0x000e700000000a00 */
[----:B------:R-:W2:Y:S01]  /*2260*/  LDC.64 R96, c[0x0][0x5a8] ;  /* 0x00016a00ff607b82 */ /* 0x000ea20000000a00 */
[-C--:B0-----:R-:W-:Y:S02]  /*2270*/  IMAD R6, R9, R92.reuse, RZ ;  /* 0x0000005c09067224 */ /* 0x081fe400078e02ff */
[----:B------:R-:W-:-:S04]  /*2280*/  IMAD.WIDE.U32 R90, R85, R92, R10 ;  /* 0x0000005c555a7225 */ /* 0x000fc800078e000a */
[----:B------:R-:W-:Y:S02]  /*2290*/  IMAD R89, R85, R93, R6 ;  /* 0x0000005d55597224 */ /* 0x000fe400078e0206 */
[-C--:B-1----:R-:W-:Y:S02]  /*22a0*/  IMAD R5, R87, R94.reuse, RZ ;  /* 0x0000005e57057224 */ /* 0x082fe400078e02ff */
[----:B------:R-:W-:Y:S02]  /*22b0*/  IMAD.IADD R13, R91, 0x1, R89 ;  /* 0x000000015b0d7824 */ /* 0x000fe400078e0259 */
[----:B------:R-:W-:Y:S02]  /*22c0*/  IMAD.MOV.U32 R12, RZ, RZ, R90 ;  /* 0x000000ffff0c7224 */ /* 0x000fe400078e005a */
[C---:B------:R-:W-:Y:S02]  /*22d0*/  IMAD R93, R86.reuse, R95, R5 ;  /* 0x0000005f565d7224 */ /* 0x040fe400078e0205 */
[----:B------:R-:W-:-:S04]  /*22e0*/  IMAD.WIDE.U32 R6, R86, R94, R12 ;  /* 0x0000005e56067225 */ /* 0x000fc800078e000c */
[----:B------:R-:W-:Y:S01]  /*22f0*/  IMAD.IADD R5, R7, 0x1, R93 ;  /* 0x0000000107057824 */ /* 0x000fe200078e025d */
[----:B--2---:R-:W-:-:S04]  /*2300*/  LEA R14, P0, R6, R96, 0x1 ;  /* 0x00000060060e7211 */ /* 0x004fc800078008ff */
[----:B------:R-:W-:-:S05]  /*2310*/  LEA.HI.X R15, R6, R97, R5, 0x1, P0 ;  /* 0x00000061060f7211 */ /* 0x000fca00000f0c05 */
[----:B------:R0:W2:Y:S01]  /*2320*/  @P1 LDG.E.LTC128B.U16 R5, desc[UR38][R14.64] ;  /* 0x000000260e051981 */ /* 0x0000a2000c1e1520 */
[----:B------:R-:W-:Y:S01]  /*2330*/  LEA R8, P0, R88, UR4, 0x1 ;  /* 0x0000000458087c11 */ /* 0x000fe2000f8008ff */
[----:B------:R-:W-:Y:S01]  /*2340*/  IMAD.WIDE.U32 R6, R86, R94, R10 ;  /* 0x0000005e56067225 */ /* 0x000fe200078e000a */
[----:B------:R-:W-:Y:S03]  /*2350*/  BSSY B1, `(.L_x_35) ;  /* 0x0000012000017945 */ /* 0x000fe60003800000 */
[----:B------:R-:W-:Y:S02]  /*2360*/  IMAD.IADD R7, R93, 0x1, R7 ;  /* 0x000000015d077824 */ /* 0x000fe400078e0207 */
[----:B------:R-:W-:Y:S01]  /*2370*/  IMAD.WIDE.U32 R20, R85, R92, R6 ;  /* 0x0000005c55147225 */ /* 0x000fe200078e0006 */
[----:B0-----:R-:W-:-:S03]  /*2380*/  SHF.L.U64.HI R15, R94, 0x3, R95 ;  /* 0x000000035e0f7819 */ /* 0x001fc6000001025f */
[----:B------:R-:W-:Y:S01]  /*2390*/  IMAD.IADD R7, R89, 0x1, R21 ;  /* 0x0000000159077824 */ /* 0x000fe200078e0215 */
[----:B------:R-:W-:Y:S01]  /*23a0*/  LEA R6, P4, R20, R96, 0x1 ;  /* 0x0000006014067211 */ /* 0x000fe200078808ff */
[----:B------:R-:W-:-:S03]  /*23b0*/  IMAD.SHL.U32 R14, R94, 0x8, RZ ;  /* 0x000000085e0e7824 */ /* 0x000fc600078e00ff */
[----:B------:R-:W-:Y:S01]  /*23c0*/  LEA.HI.X R7, R20, R97, R7, 0x1, P4 ;  /* 0x0000006114077211 */ /* 0x000fe200020f0c07 */
[----:B--2---:R-:W-:-:S04]  /*23d0*/  IMAD.U32 R9, R5, 0x10000, RZ ;  /* 0x0001000005097824 */ /* 0x004fc800078e00ff */
[----:B------:R-:W-:-:S04]  /*23e0*/  FMUL R9, R9, R74 ;  /* 0x0000004a09097220 */ /* 0x000fc80000400000 */
[----:B------:R-:W-:Y:S01]  /*23f0*/  FFMA R24, R24, R23, R9 ;  /* 0x0000001718187223 */ /* 0x000fe20000000009 */
[----:B------:R-:W-:Y:S02]  /*2400*/  LEA.HI.X R9, R88, UR5, R99, 0x1, P0 ;  /* 0x0000000558097c11 */ /* 0x000fe400080f0c63 */
[----:B------:R-:W-:Y:S02]  /*2410*/  ISETP.GT.AND P0, PT, R4, 0x1, PT ;  /* 0x000000010400780c */ /* 0x000fe40003f04270 */
[----:B------:R-:W-:Y:S02]  /*2420*/  F2FP.BF16.F32.PACK_AB R24, RZ, R24 ;  /* 0x00000018ff18723e */ /* 0x000fe400000010ff */
[----:B------:R-:W-:-:S03]  /*2430*/  ISETP.GT.AND P3, PT, R3, RZ, P0 ;  /* 0x000000ff0300720c */ /* 0x000fc60000764270 */
[----:B------:R0:W-:Y:S10]  /*2440*/  @P1 STG.E.U16 desc[UR38][R8.64], R24 ;  /* 0x0000001808001986 */ /* 0x0001f4000c101526 */
[----:B------:R-:W-:Y:S05]  /*2450*/  @!P3 BRA `(.L_x_36) ;  /* 0x000000000004b947 */ /* 0x000fea0003800000 */
[----:B------:R1:W5:Y:S02]  /*2460*/  LDG.E.LTC128B.U16 R5, desc[UR38][R6.64+0x2] ;  /* 0x0000022606057981 */ /* 0x000364000c1e1520 */
.L_x_36:
[----:B------:R-:W-:Y:S05]  /*2470*/  BSYNC B1 ;  /* 0x0000000000017941 */ /* 0x000fea0003800000 */
.L_x_35:
[----:B-----5:R-:W-:Y:S01]  /*2480*/  IMAD.U32 R87, R5, 0x10000, RZ ;  /* 0x0001000005577824 */ /* 0x020fe200078e00ff */
[----:B------:R-:W-:Y:S01]  /*2490*/  ISETP.GT.AND P2, PT, R3, 0x8, P2 ;  /* 0x000000080300780c */ /* 0x000fe20001744270 */
[----:B------:R-:W-:Y:S01]  /*24a0*/  IMAD.WIDE.U32 R20, R86, R94, R14 ;  /* 0x0000005e56147225 */ /* 0x000fe200078e000e */
[----:B0-----:R-:W-:-:S03]  /*24b0*/  PRMT R24, R5, 0x7610, R24 ;  /* 0x0000761005187816 */ /* 0x001fc60000000018 */
[----:B------:R-:W-:Y:S01]  /*24c0*/  FMUL R12, R87, R74 ;  /* 0x0000004a570c7220 */ /* 0x000fe20000400000 */
[----:B------:R-:W-:Y:S01]  /*24d0*/  IMAD.IADD R93, R93, 0x1, R21 ;  /* 0x000000015d5d7824 */ /* 0x000fe200078e0215 */
[----:B------:R-:W-:Y:S02]  /*24e0*/  IADD3 R90, P1, R90, R20, RZ ;  /* 0x000000145a5a7210 */ /* 0x000fe40007f3e0ff */
[----:B------:R-:W-:-:S03]  /*24f0*/  FFMA R12, R25, R23, R12 ;  /* 0x00000017190c7223 */ /* 0x000fc6000000000c */
[----:B------:R-:W-:Y:S02]  /*2500*/  IMAD.X R13, R93, 0x1, R13, P1 ;  /* 0x000000015d0d7824 */ /* 0x000fe400008e060d */
[----:B------:R-:W-:Y:S02]  /*2510*/  F2FP.BF16.F32.PACK_AB R12, RZ, R12 ;  /* 0x0000000cff0c723e */ /* 0x000fe400000010ff */
[----:B------:R-:W-:Y:S02]  /*2520*/  LEA R14, P1, R90, R96, 0x1 ;  /* 0x000000605a0e7211 */ /* 0x000fe400078208ff */
[----:B------:R-:W-:Y:S02]  /*2530*/  PRMT R21, R12, 0x7610, R21 ;  /* 0x000076100c157816 */ /* 0x000fe40000000015 */
[----:B------:R-:W-:-:S03]  /*2540*/  LEA.HI.X R15, R90, R97, R13, 0x1, P1 ;  /* 0x000000615a0f7211 */ /* 0x000fc600008f0c0d */
[----:B------:R0:W-:Y:S04]  /*2550*/  @P3 STG.E.U16 desc[UR38][R8.64+0x2], R21 ;  /* 0x0000021508003986 */ /* 0x0001e8000c101526 */
[----:B------:R-:W2:Y:S01]  /*2560*/  @P2 LDG.E.LTC128B.U16 R24, desc[UR38][R14.64] ;  /* 0x000000260e182981 */ /* 0x000ea2000c1e1520 */
[----:B------:R-:W-:Y:S01]  /*2570*/  IADD3 R20, P1, R10, R20, RZ ;  /* 0x000000140a147210 */ /* 0x000fe20007f3e0ff */
[----:B------:R-:W-:Y:S01]  /*2580*/  BSSY B1, `(.L_x_37) ;  /* 0x0000011000017945 */ /* 0x000fe20003800000 */
[C---:B------:R-:W-:Y:S02]  /*2590*/  SHF.L.U64.HI R13, R78.reuse, 0x1, R77 ;  /* 0x000000014e0d7819 */ /* 0x040fe4000001024d */
[----:B------:R-:W-:Y:S01]  /*25a0*/  ISETP.GT.AND P0, PT, R3, 0x8, P0 ;  /* 0x000000080300780c */ /* 0x000fe20000704270 */
[----:B0-----:R-:W-:Y:S01]  /*25b0*/  IMAD.X R21, R11, 0x1, R93, P1 ;  /* 0x000000010b157824 */ /* 0x001fe200008e065d */
[----:B------:R-:W-:Y:S01]  /*25c0*/  LEA R12, P1, R78, R8, 0x1 ;  /* 0x000000084e0c7211 */ /* 0x000fe200078208ff */
[----:B------:R-:W-:-:S04]  /*25d0*/  IMAD.WIDE.U32 R20, R85, R92, R20 ;  /* 0x0000005c55147225 */ /* 0x000fc800078e0014 */
[----:B------:R-:W-:Y:S01]  /*25e0*/  IMAD.X R13, R13, 0x1, R9, P1 ;  /* 0x000000010d0d7824 */ /* 0x000fe200008e0609 */
[----:B------:R-:W-:Y:S01]  /*25f0*/  LEA R10, P3, R20, R96, 0x1 ;  /* 0x00000060140a7211 */ /* 0x000fe200078608ff */
[----:B------:R-:W-:-:S05]  /*2600*/  IMAD.IADD R11, R89, 0x1, R21 ;  /* 0x00000001590b7824 */ /* 0x000fca00078e0215 */
[----:B------:R-:W-:Y:S01]  /*2610*/  LEA.HI.X R11, R20, R97, R11, 0x1, P3 ;  /* 0x00000061140b7211 */ /* 0x000fe200018f0c0b */
[----:B--2---:R-:W-:-:S04]  /*2620*/  IMAD.U32 R5, R24, 0x10000, RZ ;  /* 0x0001000018057824 */ /* 0x004fc800078e00ff */
[----:B------:R-:W-:-:S04]  /*2630*/  FMUL R5, R5, R74 ;  /* 0x0000004a05057220 */ /* 0x000fc80000400000 */
[----:B------:R-:W-:-:S05]  /*2640*/  FFMA R5, R26, R23, R5 ;  /* 0x000000171a057223 */ /* 0x000fca0000000005 */
[----:B------:R-:W-:-:S05]  /*2650*/  F2FP.BF16.F32.PACK_AB R5, RZ, R5 ;  /* 0x00000005ff05723e */ /* 0x000fca00000010ff */
[----:B------:R0:W-:Y:S01]  /*2660*/  @P2 STG.E.U16 desc[UR38][R12.64], R5 ;  /* 0x000000050c002986 */ /* 0x0001e2000c101526 */
[----:B------:R-:W-:Y:S05]  /*2670*/  @!P0 BRA `(.L_x_38) ;  /* 0x0000000000048947 */ /* 0x000fea0003800000 */
[----:B------:R2:W5:Y:S02]  /*2680*/  LDG.E.LTC128B.U16 R24, desc[UR38][R10.64+0x2] ;  /* 0x000002260a187981 */ /* 0x000564000c1e1520 */
.L_x_38:
[----:B------:R-:W-:Y:S05]  /*2690*/  BSYNC B1 ;  /* 0x0000000000017941 */ /* 0x000fea0003800000 */
.L_x_37:
[----:B0----5:R-:W-:Y:S01]  /*26a0*/  IMAD.U32 R5, R24, 0x10000, RZ ;  /* 0x0001000018057824 */ /* 0x021fe200078e00ff */
[----:B------:R-:W-:Y:S01]  /*26b0*/  ISETP.GT.AND P1, PT, R4, 0x8, PT ;  /* 0x000000080400780c */ /* 0x000fe20003f24270 */
[----:B------:R-:W-:Y:S02]  /*26c0*/  BSSY B1, `(.L_x_39) ;  /* 0x0000008000017945 */ /* 0x000fe40003800000 */
[----:B------:R-:W-:Y:S01]  /*26d0*/  FMUL R14, R5, R74 ;  /* 0x0000004a050e7220 */ /* 0x000fe20000400000 */
[----:B------:R-:W-:-:S03]  /*26e0*/  ISETP.GT.AND P2, PT, R3, RZ, P1 ;  /* 0x000000ff0300720c */ /* 0x000fc60000f44270 */
[----:B------:R-:W-:-:S05]  /*26f0*/  FFMA R14, R27, R23, R14 ;  /* 0x000000171b0e7223 */ /* 0x000fca000000000e */
[----:B------:R-:W-:-:S05]  /*2700*/  F2FP.BF16.F32.PACK_AB R14, RZ, R14 ;  /* 0x0000000eff0e723e */ /* 0x000fca00000010ff */
[----:B------:R0:W-:Y:S01]  /*2710*/  @P0 STG.E.U16 desc[UR38][R12.64+0x2], R14 ;  /* 0x0000020e0c000986 */ /* 0x0001e2000c101526 */
[----:B------:R-:W-:Y:S05]  /*2720*/  @!P2 BRA `(.L_x_40) ;  /* 0x000000000004a947 */ /* 0x000fea0003800000 */
[----:B------:R3:W5:Y:S02]  /*2730*/  LDG.E.LTC128B.U16 R24, desc[UR38][R6.64+0x10] ;  /* 0x0000102606187981 */ /* 0x000764000c1e1520 */
.L_x_40:
[----:B------:R-:W-:Y:S05]  /*2740*/  BSYNC B1 ;  /* 0x0000000000017941 */ /* 0x000fea0003800000 */
.L_x_39:
[----:B-----5:R-:W-:Y:S01]  /*2750*/  IMAD.U32 R5, R24, 0x10000, RZ ;  /* 0x0001000018057824 */ /* 0x020fe200078e00ff */
        /* <DEDUP_REMOVED lines=9> */
.L_x_42:
[----:B------:R-:W-:Y:S05]  /*27f0*/  BSYNC B1 ;  /* 0x0000000000017941 */ /* 0x000fea0003800000 */
.L_x_41:
[----:B----45:R-:W-:Y:S01]  /*2800*/  IMAD.U32 R5, R24, 0x10000, RZ ;  /* 0x0001000018057824 */ /* 0x030fe200078e00ff */
[----:B------:R-:W-:Y:S01]  /*2810*/  ISETP.GT.AND P1, PT, R3, 0x8, P1 ;  /* 0x000000080300780c */ /* 0x000fe20000f24270 */
[----:B------:R-:W-:Y:S02]  /*2820*/  BSSY B1, `(.L_x_43) ;  /* 0x0000007000017945 */ /* 0x000fe40003800000 */
[----:B0-----:R-:W-:-:S04]  /*2830*/  FMUL R14, R5, R74 ;  /* 0x0000004a050e7220 */ /* 0x001fc80000400000 */
[----:B------:R-:W-:-:S05]  /*2840*/  FFMA R14, R29, R23, R14 ;  /* 0x000000171d0e7223 */ /* 0x000fca000000000e */
[----:B------:R-:W-:-:S05]  /*2850*/  F2FP.BF16.F32.PACK_AB R14, RZ, R14 ;  /* 0x0000000eff0e723e */ /* 0x000fca00000010ff */
[----:B------:R0:W-:Y:S01]  /*2860*/  @P3 STG.E.U16 desc[UR38][R8.64+0x12], R14 ;  /* 0x0000120e08003986 */ /* 0x0001e2000c101526 */
[----:B------:R-:W-:Y:S05]  /*2870*/  @!P1 BRA `(.L_x_44) ;  /* 0x0000000000049947 */ /* 0x000fea0003800000 */
[----:B------:R4:W5:Y:S02]  /*2880*/  LDG.E.LTC128B.U16 R24, desc[UR38][R10.64+0x10] ;  /* 0x000010260a187981 */ /* 0x000964000c1e1520 */
.L_x_44:
[----:B------:R-:W-:Y:S05]  /*2890*/  BSYNC B1 ;  /* 0x0000000000017941 */ /* 0x000fea0003800000 */
.L_x_43:
[----:B-----5:R-:W-:Y:S01]  /*28a0*/  IMAD.U32 R5, R24, 0x10000, RZ ;  /* 0x0001000018057824 */ /* 0x020fe200078e00ff */
[----:B------:R-:W-:Y:S01]  /*28b0*/  ISETP.GT.AND P0, PT, R3, 0x8, P0 ;  /* 0x000000080300780c */ /* 0x000fe20000704270 */
[----:B------:R-:W-:Y:S02]  /*28c0*/  BSSY B1, `(.L_x_45) ;  /* 0x0000007000017945 */ /* 0x000fe40003800000 */
[----:B------:R-:W-:-:S04]  /*28d0*/  FMUL R5, R5, R74 ;  /* 0x0000004a05057220 */ /* 0x000fc80000400000 */
[----:B------:R-:W-:-:S05]  /*28e0*/  FFMA R5, R30, R23, R5 ;  /* 0x000000171e057223 */ /* 0x000fca0000000005 */
[----:B------:R-:W-:-:S05]  /*28f0*/  F2FP.BF16.F32.PACK_AB R5, RZ, R5 ;  /* 0x00000005ff05723e */ /* 0x000fca00000010ff */
[----:B------:R0:W-:Y:S01]  /*2900*/  @P1 STG.E.U16 desc[UR38][R12.64+0x10], R5 ;  /* 0x000010050c001986 */ /* 0x0001e2000c101526 */
[----:B------:R-:W-:Y:S05]  /*2910*/  @!P0 BRA `(.L_x_46) ;  /* 0x0000000000048947 */ /* 0x000fea0003800000 */
[----:B------:R0:W5:Y:S02]  /*2920*/  LDG.E.LTC128B.U16 R24, desc[UR38][R10.64+0x12] ;  /* 0x000012260a187981 */ /* 0x000164000c1e1520 */
.L_x_46:
[----:B------:R-:W-:Y:S05]  /*2930*/  BSYNC B1 ;  /* 0x0000000000017941 */ /* 0x000fea0003800000 */
.L_x_45:
        /* <DEDUP_REMOVED lines=10> */
.L_x_48:
[----:B------:R-:W-:Y:S05]  /*29e0*/  BSYNC B1 ;  /* 0x0000000000017941 */ /* 0x000fea0003800000 */
.L_x_47:
        /* <DEDUP_REMOVED lines=10> */
.L_x_50:
[----:B------:R-:W-:Y:S05]  /*2a90*/  BSYNC B1 ;  /* 0x0000000000017941 */ /* 0x000fea0003800000 */
.L_x_49:
[----:B0----5:R-:W-:Y:S01]  /*2aa0*/  IMAD.U32 R5, R24, 0x10000, RZ ;  /* 0x0001000018057824 */ /* 0x021fe200078e00ff */
        /* <DEDUP_REMOVED lines=8> */
.L_x_52:
[----:B------:R-:W-:Y:S05]  /*2b30*/  BSYNC B1 ;  /* 0x0000000000017941 */ /* 0x000fea0003800000 */
.L_x_51:
        /* <DEDUP_REMOVED lines=9> */
.L_x_54:
[----:B------:R-:W-:Y:S05]  /*2bd0*/  BSYNC B1 ;  /* 0x0000000000017941 */ /* 0x000fea0003800000 */
.L_x_53:
        /* <DEDUP_REMOVED lines=10> */
.L_x_56:
[----:B------:R-:W-:Y:S05]  /*2c80*/  BSYNC B1 ;  /* 0x0000000000017941 */ /* 0x000fea0003800000 */
.L_x_55:
        /* <DEDUP_REMOVED lines=10> */
.L_x_58:
[----:B------:R-:W-:Y:S05]  /*2d30*/  BSYNC B1 ;  /* 0x0000000000017941 */ /* 0x000fea0003800000 */
.L_x_57:
        /* <DEDUP_REMOVED lines=9> */
.L_x_60:
[----:B------:R-:W-:Y:S05]  /*2dd0*/  BSYNC B1 ;  /* 0x0000000000017941 */ /* 0x000fea0003800000 */
.L_x_59:
        /* <DEDUP_REMOVED lines=9> */
.L_x_62:
[----:B------:R-:W-:Y:S05]  /*2e70*/  BSYNC B1 ;  /* 0x0000000000017941 */ /* 0x000fea0003800000 */
.L_x_61:
        /* <DEDUP_REMOVED lines=10> */
.L_x_64:
[----:B------:R-:W-:Y:S05]  /*2f20*/  BSYNC B1 ;  /* 0x0000000000017941 */ /* 0x000fea0003800000 */
.L_x_63:
        /* <DEDUP_REMOVED lines=10> */
.L_x_66:
[----:B------:R-:W-:Y:S05]  /*2fd0*/  BSYNC B1 ;  /* 0x0000000000017941 */ /* 0x000fea0003800000 */
.L_x_65:
        /* <DEDUP_REMOVED lines=9> */
.L_x_68:
[----:B------:R-:W-:Y:S05]  /*3070*/  BSYNC B1 ;  /* 0x0000000000017941 */ /* 0x000fea0003800000 */
.L_x_67:
        /* <DEDUP_REMOVED lines=9> */
.L_x_70:
[----:B------:R-:W-:Y:S05]  /*3110*/  BSYNC B1 ;  /* 0x0000000000017941 */ /* 0x000fea0003800000 */
.L_x_69:
        /* <DEDUP_REMOVED lines=10> */
.L_x_72:
[----:B------:R-:W-:Y:S05]  /*31c0*/  BSYNC B1 ;  /* 0x0000000000017941 */ /* 0x000fea0003800000 */
.L_x_71:
        /* <DEDUP_REMOVED lines=10> */
.L_x_74:
[----:B------:R-:W-:Y:S05]  /*3270*/  BSYNC B1 ;  /* 0x0000000000017941 */ /* 0x000fea0003800000 */
.L_x_73:
        /* <DEDUP_REMOVED lines=9> */
.L_x_76:
[----:B------:R-:W-:Y:S05]  /*3310*/  BSYNC B1 ;  /* 0x0000000000017941 */ /* 0x000fea0003800000 */
.L_x_75:
        /* <DEDUP_REMOVED lines=9> */
.L_x_78:
[----:B------:R-:W-:Y:S05]  /*33b0*/  BSYNC B1 ;  /* 0x0000000000017941 */ /* 0x000fea0003800000 */
.L_x_77:
        /* <DEDUP_REMOVED lines=10> */
.L_x_80:
[----:B------:R-:W-:Y:S05]  /*3460*/  BSYNC B1 ;  /* 0x0000000000017941 */ /* 0x000fea0003800000 */
.L_x_79:
        /* <DEDUP_REMOVED lines=10> */
.L_x_82:
[----:B------:R-:W-:Y:S05]  /*3510*/  BSYNC B1 ;  /* 0x0000000000017941 */ /* 0x000fea0003800000 */
.L_x_81:
        /* <DEDUP_REMOVED lines=9> */
.L_x_84:
[----:B------:R-:W-:Y:S05]  /*35b0*/  BSYNC B1 ;  /* 0x0000000000017941 */ /* 0x000fea0003800000 */
.L_x_83:
        /* <DEDUP_REMOVED lines=9> */
.L_x_86:
[----:B------:R-:W-:Y:S05]  /*3650*/  BSYNC B1 ;  /* 0x0000000000017941 */ /* 0x000fea0003800000 */
.L_x_85:
        /* <DEDUP_REMOVED lines=10> */
.L_x_88:
[----:B------:R-:W-:Y:S05]  /*3700*/  BSYNC B1 ;  /* 0x0000000000017941 */ /* 0x000fea0003800000 */
.L_x_87:
        /* <DEDUP_REMOVED lines=10> */
.L_x_90:
[----:B------:R-:W-:Y:S05]  /*37b0*/  BSYNC B1 ;  /* 0x0000000000017941 */ /* 0x000fea0003800000 */
.L_x_89:
        /* <DEDUP_REMOVED lines=9> */
.L_x_92:
[----:B------:R-:W-:Y:S05]  /*3850*/  BSYNC B1 ;  /* 0x0000000000017941 */ /* 0x000fea0003800000 */
.L_x_91:
        /* <DEDUP_REMOVED lines=9> */
.L_x_94:
[----:B------:R-:W-:Y:S05]  /*38f0*/  BSYNC B1 ;  /* 0x0000000000017941 */ /* 0x000fea0003800000 */
.L_x_93:
        /* <DEDUP_REMOVED lines=10> */
.L_x_96:
[----:B------:R-:W-:Y:S05]  /*39a0*/  BSYNC B1 ;  /* 0x0000000000017941 */ /* 0x000fea0003800000 */
.L_x_95:
        /* <DEDUP_REMOVED lines=10> */
.L_x_98:
[----:B------:R-:W-:Y:S05]  /*3a50*/  BSYNC B1 ;  /* 0x0000000000017941 */ /* 0x000fea0003800000 */
.L_x_97:
        /* <DEDUP_REMOVED lines=9> */
.L_x_100:
[----:B------:R-:W-:Y:S05]  /*3af0*/  BSYNC B1 ;  /* 0x0000000000017941 */ /* 0x000fea0003800000 */
.L_x_99:
        /* <DEDUP_REMOVED lines=9> */
.L_x_102:
[----:B------:R-:W-:Y:S05]  /*3b90*/  BSYNC B1 ;  /* 0x0000000000017941 */ /* 0x000fea0003800000 */
.L_x_101:
        /* <DEDUP_REMOVED lines=10> */
.L_x_104:
[----:B------:R-:W-:Y:S05]  /*3c40*/  BSYNC B1 ;  /* 0x0000000000017941 */ /* 0x000fea0003800000 */
.L_x_103:
        /* <DEDUP_REMOVED lines=10> */
.L_x_106:
[----:B------:R-:W-:Y:S05]  /*3cf0*/  BSYNC B1 ;  /* 0x0000000000017941 */ /* 0x000fea0003800000 */
.L_x_105:
        /* <DEDUP_REMOVED lines=9> */
.L_x_108:
[----:B------:R-:W-:Y:S05]  /*3d90*/  BSYNC B1 ;  /* 0x0000000000017941 */ /* 0x000fea0003800000 */
.L_x_107:
        /* <DEDUP_REMOVED lines=9> */
.L_x_110:
[----:B------:R-:W-:Y:S05]  /*3e30*/  BSYNC B1 ;  /* 0x0000000000017941 */ /* 0x000fea0003800000 */
.L_x_109:
        /* <DEDUP_REMOVED lines=10> */
.L_x_112:
[----:B------:R-:W-:Y:S05]  /*3ee0*/  BSYNC B1 ;  /* 0x0000000000017941 */ /* 0x000fea0003800000 */
.L_x_111:
        /* <DEDUP_REMOVED lines=10> */
.L_x_114:
[----:B------:R-:W-:Y:S05]  /*3f90*/  BSYNC B1 ;  /* 0x0000000000017941 */ /* 0x000fea0003800000 */
.L_x_113:
        /* <DEDUP_REMOVED lines=9> */
.L_x_116:
[----:B------:R-:W-:Y:S05]  /*4030*/  BSYNC B1 ;  /* 0x0000000000017941 */ /* 0x000fea0003800000 */
.L_x_115:
        /* <DEDUP_REMOVED lines=9> */
.L_x_118:
[----:B------:R-:W-:Y:S05]  /*40d0*/  BSYNC B1 ;  /* 0x0000000000017941 */ /* 0x000fea0003800000 */
.L_x_117:
        /* <DEDUP_REMOVED lines=10> */
.L_x_120:
[----:B------:R-:W-:Y:S05]  /*4180*/  BSYNC B1 ;  /* 0x0000000000017941 */ /* 0x000fea0003800000 */
.L_x_119:
[----:B-----5:R-:W-:Y:S01]  /*4190*/  IMAD.U32 R5, R24, 0x10000, RZ ;  /* 0x0001000018057824 */ /* 0x020fe200078e00ff */
[----:B------:R-:W-:Y:S01]  /*41a0*/  ISETP.GT.AND P0, PT, R4, 0x59, PT ;  /* 0x000000590400780c */ /* 0x000fe20003f04270 */
[----:B------:R-:W-:Y:S01]  /*41b0*/  @P2 IMAD.MOV.U32 R4, RZ, RZ, R8 ;  /* 0x000000ffff042224 */ /* 0x000fe200078e0008 */
[----:B------:R-:W-:Y:S01]  /*41c0*/  BSSY B1, `(.L_x_121) ;  /* 0x000000a000017945 */ /* 0x000fe20003800000 */
[----:B------:R-:W-:Y:S01]  /*41d0*/  FMUL R5, R5, R74 ;  /* 0x0000004a05057220 */ /* 0x000fe20000400000 */
[----:B------:R-:W-:-:S03]  /*41e0*/  ISETP.GT.AND P3, PT, R3, RZ, P0 ;  /* 0x000000ff0300720c */ /* 0x000fc60000764270 */
[----:B------:R-:W-:-:S05]  /*41f0*/  FFMA R5, R68, R23, R5 ;  /* 0x0000001744057223 */ /* 0x000fca0000000005 */
[----:B------:R-:W-:-:S04]  /*4200*/  F2FP.BF16.F32.PACK_AB R5, RZ, R5 ;  /* 0x00000005ff05723e */ /* 0x000fc800000010ff */
[----:B0-----:R-:W-:Y:S01]  /*4210*/  PRMT R14, R5, 0x7610, R14 ;  /* 0x00007610050e7816 */ /* 0x001fe2000000000e */
[----:B------:R-:W-:-:S05]  /*4220*/  @P2 IMAD.MOV.U32 R5, RZ, RZ, R9 ;  /* 0x000000ffff052224 */ /* 0x000fca00078e0009 */
[----:B------:R0:W-:Y:S01]  /*4230*/  @P2 STG.E.U16 desc[UR38][R4.64+0xb0], R14 ;  /* 0x0000b00e04002986 */ /* 0x0001e2000c101526 */
[----:B------:R-:W-:Y:S05]  /*4240*/  @!P3 BRA `(.L_x_122) ;  /* 0x000000000004b947 */ /* 0x000fea0003800000 */
[----:B------:R0:W5:Y:S02]  /*4250*/  LDG.E.LTC128B.U16 R24, desc[UR38][R6.64+0xb2] ;  /* 0x0000b22606187981 */ /* 0x000164000c1e1520 */
.L_x_122:
[----:B------:R-:W-:Y:S05]  /*4260*/  BSYNC B1 ;  /* 0x0000000000017941 */ /* 0x000fea0003800000 */
.L_x_121:
        /* <DEDUP_REMOVED lines=9> */
.L_x_124:
[----:B------:R-:W-:Y:S05]  /*4300*/  BSYNC B1 ;  /* 0x0000000000017941 */ /* 0x000fea0003800000 */
.L_x_123:
[----:B-----5:R-:W-:Y:S01]  /*4310*/  IMAD.U32 R5, R24, 0x10000, RZ ;  /* 0x0001000018057824 */ /* 0x020fe200078e00ff */
[----:B------:R-:W-:Y:S01]  /*4320*/  ISETP.GT.AND P0, PT, R3, 0x8, P0 ;  /* 0x000000080300780c */ /* 0x000fe20000704270 */
[----:B0-----:R-:W-:Y:S01]  /*4330*/  @P1 IMAD.MOV.U32 R4, RZ, RZ, R12 ;  /* 0x000000ffff041224 */ /* 0x001fe200078e000c */
[----:B------:R-:W-:Y:S01]  /*4340*/  BSSY B1, `(.L_x_125) ;  /* 0x0000009000017945 */ /* 0x000fe20003800000 */
[----:B------:R-:W-:-:S04]  /*4350*/  FMUL R5, R5, R74 ;  /* 0x0000004a05057220 */ /* 0x000fc80000400000 */
[----:B------:R-:W-:-:S05]  /*4360*/  FFMA R5, R70, R23, R5 ;  /* 0x0000001746057223 */ /* 0x000fca0000000005 */
[----:B------:R-:W-:-:S04]  /*4370*/  F2FP.BF16.F32.PACK_AB R5, RZ, R5 ;  /* 0x00000005ff05723e */ /* 0x000fc800000010ff */
[----:B-1-3--:R-:W-:Y:S01]  /*4380*/  PRMT R6, R5, 0x7610, R6 ;  /* 0x0000761005067816 */ /* 0x00afe20000000006 */
[----:B------:R-:W-:-:S05]  /*4390*/  @P1 IMAD.MOV.U32 R5, RZ, RZ, R13 ;  /* 0x000000ffff051224 */ /* 0x000fca00078e000d */
[----:B------:R0:W-:Y:S01]  /*43a0*/  @P1 STG.E.U16 desc[UR38][R4.64+0xb0], R6 ;  /* 0x0000b00604001986 */ /* 0x0001e2000c101526 */
[----:B------:R-:W-:Y:S05]  /*43b0*/  @!P0 BRA `(.L_x_126) ;  /* 0x0000000000048947 */ /* 0x000fea0003800000 */
[----:B------:R1:W5:Y:S02]  /*43c0*/  LDG.E.LTC128B.U16 R24, desc[UR38][R10.64+0xb2] ;  /* 0x0000b2260a187981 */ /* 0x000364000c1e1520 */
.L_x_126:
[----:B------:R-:W-:Y:S05]  /*43d0*/  BSYNC B1 ;  /* 0x0000000000017941 */ /* 0x000fea0003800000 */
.L_x_125:
[----:B------:R-:W-:Y:S05]  /*43e0*/  @!P0 BRA `(.L_x_127) ;  /* 0x0000000c00c88947 */ /* 0x000fea0003800000 */
[----:B-----5:R-:W-:-:S04]  /*43f0*/  IMAD.U32 R3, R24, 0x10000, RZ ;  /* 0x0001000018037824 */ /* 0x020fc800078e00ff */
[----:B0-----:R-:W-:-:S04]  /*4400*/  FMUL R4, R3, R74 ;  /* 0x0000004a03047220 */ /* 0x001fc80000400000 */
[----:B------:R-:W-:-:S05]  /*4410*/  FFMA R4, R71, R23, R4 ;  /* 0x0000001747047223 */ /* 0x000fca0000000004 */
[----:B------:R-:W-:-:S05]  /*4420*/  F2FP.BF16.F32.PACK_AB R4, RZ, R4 ;  /* 0x00000004ff04723e */ /* 0x000fca00000010ff */
[----:B------:R3:W-:Y:S01]  /*4430*/  STG.E.U16 desc[UR38][R12.64+0xb2], R4 ;  /* 0x0000b2040c007986 */ /* 0x0007e2000c101526 */
[----:B------:R-:W-:Y:S05]  /*4440*/  BRA `(.L_x_127) ;  /* 0x0000000c00b07947 */ /* 0x000fea0003800000 */
.L_x_34:
[----:B------:R-:W-:Y:S01]  /*4450*/  ISETP.GT.AND P3, PT, R4, 0x1, PT ;  /* 0x000000010400780c */ /* 0x000fe20003f64270 */
[----:B------:R-:W-:Y:S01]  /*4460*/  ULDC.64 UR4, c[0x0][0x5c0] ;  /* 0x0001700000047ab9 */ /* 0x000fe20000000a00 */
[-C--:B------:R-:W-:Y:S01]  /*4470*/  FMUL R24, R24, R23.reuse ;  /* 0x0000001718187220 */ /* 0x080fe20000400000 */
[----:B------:R-:W-:Y:S01]  /*4480*/  LEA R6, P4, R88, UR4, 0x1 ;  /* 0x0000000458067c11 */ /* 0x000fe2000f8808ff */
[-C--:B------:R-:W-:Y:S01]  /*4490*/  FMUL R25, R25, R23.reuse ;  /* 0x0000001719197220 */ /* 0x080fe20000400000 */
[----:B------:R-:W-:Y:S01]  /*44a0*/  ISETP.GT.AND P0, PT, R3, RZ, P3 ;  /* 0x000000ff0300720c */ /* 0x000fe20001f04270 */
[-C--:B------:R-:W-:Y:S01]  /*44b0*/  FMUL R26, R26, R23.reuse ;  /* 0x000000171a1a7220 */ /* 0x080fe20000400000 */
[----:B------:R-:W-:Y:S01]  /*44c0*/  F2FP.BF16.F32.PACK_AB R24, RZ, R24 ;  /* 0x00000018ff18723e */ /* 0x000fe200000010ff */
[-C--:B------:R-:W-:Y:S01]  /*44d0*/  FMUL R27, R27, R23.reuse ;  /* 0x000000171b1b7220 */ /* 0x080fe20000400000 */
[----:B------:R-:W-:Y:S01]  /*44e0*/  LEA.HI.X R7, R88, UR5, R99, 0x1, P4 ;  /* 0x0000000558077c11 */ /* 0x000fe2000a0f0c63 */
[----:B------:R-:W-:Y:S01]  /*44f0*/  FMUL R28, R28, R23 ;  /* 0x000000171c1c7220 */ /* 0x000fe20000400000 */
[----:B------:R-:W-:Y:S01]  /*4500*/  F2FP.BF16.F32.PACK_AB R25, RZ, R25 ;  /* 0x00000019ff19723e */ /* 0x000fe200000010ff */
[-C--:B------:R-:W-:Y:S01]  /*4510*/  FMUL R29, R29, R23.reuse ;  /* 0x000000171d1d7220 */ /* 0x080fe20000400000 */
[----:B------:R-:W-:Y:S01]  /*4520*/  ISETP.GT.AND P2, PT, R3, 0x8, P2 ;  /* 0x000000080300780c */ /* 0x000fe20001744270 */
[----:B------:R-:W-:Y:S01]  /*4530*/  @P1 STG.E.U16 desc[UR38][R6.64], R24 ;  /* 0x0000001806001986 */ /* 0x000fe2000c101526 */
[----:B------:R-:W-:Y:S01]  /*4540*/  ISETP.GT.AND P1, PT, R4, 0x8, PT ;  /* 0x000000080400780c */ /* 0x000fe20003f24270 */
[-C--:B------:R-:W-:Y:S01]  /*4550*/  FMUL R30, R30, R23.reuse ;  /* 0x000000171e1e7220 */ /* 0x080fe20000400000 */
[C---:B------:R-:W-:Y:S01]  /*4560*/  SHF.L.U64.HI R5, R78.reuse, 0x1, R77 ;  /* 0x000000014e057819 */ /* 0x040fe2000001024d */
[----:B------:R-:W-:Y:S01]  /*4570*/  @P0 STG.E.U16 desc[UR38][R6.64+0x2], R25 ;  /* 0x0000021906000986 */ /* 0x000fe2000c101526 */
[----:B------:R-:W-:Y:S01]  /*4580*/  LEA R8, P5, R78, R6, 0x1 ;  /* 0x000000064e087211 */ /* 0x000fe200078a08ff */
[-C--:B------:R-:W-:Y:S01]  /*4590*/  FMUL R31, R31, R23.reuse ;  /* 0x000000171f1f7220 */ /* 0x080fe20000400000 */
[----:B------:R-:W-:Y:S01]  /*45a0*/  ISETP.GT.AND P3, PT, R3, 0x8, P3 ;  /* 0x000000080300780c */ /* 0x000fe20001f64270 */
[-C--:B------:R-:W-:Y:S01]  /*45b0*/  FMUL R32, R32, R23.reuse ;  /* 0x0000001720207220 */ /* 0x080fe20000400000 */
[----:B------:R-:W-:Y:S01]  /*45c0*/  ISETP.GT.AND P0, PT, R4, 0x9, PT ;  /* 0x000000090400780c */ /* 0x000fe20003f04270 */
[----:B------:R-:W-:Y:S01]  /*45d0*/  IMAD.X R9, R5, 0x1, R7, P5 ;  /* 0x0000000105097824 */ /* 0x000fe200028e0607 */
[----:B------:R-:W-:Y:S01]  /*45e0*/  ISETP.GT.AND P4, PT, R3, RZ, P1 ;  /* 0x000000ff0300720c */ /* 0x000fe20000f84270 */
[-C--:B------:R-:W-:Y:S01]  /*45f0*/  FMUL R33, R33, R23.reuse ;  /* 0x0000001721217220 */ /* 0x080fe20000400000 */
[----:B------:R-:W-:Y:S01]  /*4600*/  F2FP.BF16.F32.PACK_AB R26, RZ, R26 ;  /* 0x0000001aff1a723e */ /* 0x000fe200000010ff */
[-C--:B------:R-:W-:Y:S01]  /*4610*/  FMUL R34, R34, R23.reuse ;  /* 0x0000001722227220 */ /* 0x080fe20000400000 */
[----:B------:R-:W-:Y:S01]  /*4620*/  ISETP.GT.AND P5, PT, R3, RZ, P0 ;  /* 0x000000ff0300720c */ /* 0x000fe200007a4270 */
[----:B------:R-:W-:Y:S01]  /*4630*/  FMUL R35, R35, R23 ;  /* 0x0000001723237220 */ /* 0x000fe20000400000 */
[----:B------:R-:W-:Y:S01]  /*4640*/  F2FP.BF16.F32.PACK_AB R27, RZ, R27 ;  /* 0x0000001bff1b723e */ /* 0x000fe200000010ff */
[----:B------:R-:W-:Y:S01]  /*4650*/  @P2 STG.E.U16 desc[UR38][R8.64], R26 ;  /* 0x0000001a08002986 */ /* 0x000fe2000c101526 */
[----:B------:R-:W-:Y:S01]  /*4660*/  F2FP.BF16.F32.PACK_AB R28, RZ, R28 ;  /* 0x0000001cff1c723e */ /* 0x000fe200000010ff */
[-C--:B------:R-:W-:Y:S01]  /*4670*/  FMUL R36, R36, R23.reuse ;  /* 0x0000001724247220 */ /* 0x080fe20000400000 */
[----:B------:R-:W-:Y:S01]  /*4680*/  ISETP.GT.AND P2, PT, R3, 0x8, P1 ;  /* 0x000000080300780c */ /* 0x000fe20000f44270 */
[----:B------:R-:W-:Y:S01]  /*4690*/  @P3 STG.E.U16 desc[UR38][R8.64+0x2], R27 ;  /* 0x0000021b08003986 */ /* 0x000fe2000c101526 */
[----:B------:R-:W-:Y:S01]  /*46a0*/  ISETP.GT.AND P1, PT, R4, 0x10, PT ;  /* 0x000000100400780c */ /* 0x000fe20003f24270 */
[----:B------:R-:W-:Y:S01]  /*46b0*/  FMUL R37, R37, R23 ;  /* 0x0000001725257220 */ /* 0x000fe20000400000 */
[----:B------:R-:W-:Y:S01]  /*46c0*/  F2FP.BF16.F32.PACK_AB R29, RZ, R29 ;  /* 0x0000001dff1d723e */ /* 0x000fe200000010ff */
[----:B------:R-:W-:Y:S01]  /*46d0*/  @P4 STG.E.U16 desc[UR38][R6.64+0x10], R28 ;  /* 0x0000101c06004986 */ /* 0x000fe2000c101526 */
[C---:B------:R-:W-:Y:S01]  /*46e0*/  ISETP.GT.AND P3, PT, R3.reuse, 0x8, P0 ;  /* 0x000000080300780c */ /* 0x040fe20000764270 */
[-C--:B------:R-:W-:Y:S01]  /*46f0*/  FMUL R38, R38, R23.reuse ;  /* 0x0000001726267220 */ /* 0x080fe20000400000 */
[----:B------:R-:W-:Y:S01]  /*4700*/  ISETP.GT.AND P0, PT, R4, 0x11, PT ;  /* 0x000000110400780c */ /* 0x000fe20003f04270 */
[----:B------:R-:W-:Y:S01]  /*4710*/  @P5 STG.E.U16 desc[UR38][R6.64+0x12], R29 ;  /* 0x0000121d06005986 */ /* 0x000fe2000c101526 */
        /* <DEDUP_REMOVED lines=108> */
[----:B------:R-:W-:-:S02]  /*4de0*/  F2FP.BF16.F32.PACK_AB R52, RZ, R52 ;  /* 0x00000034ff34723e */ /* 0x000fc400000010ff */
[C---:B------:R-:W-:Y:S01]  /*4df0*/  ISETP.GT.AND P2, PT, R3.reuse, 0x8, P1 ;  /* 0x000000080300780c */ /* 0x040fe20000f44270 */
[----:B------:R-:W-:Y:S01]  /*4e00*/  @P3 STG.E.U16 desc[UR38][R8.64+0x62], R51 ;  /* 0x0000623308003986 */ /* 0x000fe2000c101526 */
[C---:B------:R-:W-:Y:S02]  /*4e10*/  ISETP.GT.AND P1, PT, R4.reuse, 0x40, PT ;  /* 0x000000400400780c */ /* 0x040fe40003f24270 */
[----:B------:R-:W-:Y:S01]  /*4e20*/  F2FP.BF16.F32.PACK_AB R53, RZ, R53 ;  /* 0x00000035ff35723e */ /* 0x000fe200000010ff */
[----:B------:R-:W-:Y:S01]  /*4e30*/  @P4 STG.E.U16 desc[UR38][R6.64+0x70], R52 ;  /* 0x0000703406004986 */ /* 0x000fe2000c101526 */
[C---:B------:R-:W-:Y:S02]  /*4e40*/  ISETP.GT.AND P3, PT, R3.reuse, 0x8, P0 ;  /* 0x000000080300780c */ /* 0x040fe40000764270 */
[----:B------:R-:W-:Y:S01]  /*4e50*/  ISETP.GT.AND P0, PT, R4, 0x41, PT ;  /* 0x000000410400780c */ /* 0x000fe20003f04270 */
[----:B------:R-:W-:Y:S01]  /*4e60*/  @P5 STG.E.U16 desc[UR38][R6.64+0x72], R53 ;  /* 0x0000723506005986 */ /* 0x000fe2000c101526 */
[----:B------:R-:W-:-:S02]  /*4e70*/  ISETP.GT.AND P4, PT, R3, RZ, P1 ;  /* 0x000000ff0300720c */ /* 0x000fc40000f84270 */
[C---:B------:R-:W-:Y:S02]  /*4e80*/  ISETP.GT.AND P5, PT, R3.reuse, RZ, P0 ;  /* 0x000000ff0300720c */ /* 0x040fe400007a4270 */
[----:B------:R-:W-:Y:S02]  /*4e90*/  F2FP.BF16.F32.PACK_AB R54, RZ, R54 ;  /* 0x00000036ff36723e */ /* 0x000fe400000010ff */
[----:B------:R-:W-:Y:S02]  /*4ea0*/  F2FP.BF16.F32.PACK_AB R55, RZ, R55 ;  /* 0x00000037ff37723e */ /* 0x000fe400000010ff */
[----:B------:R-:W-:Y:S01]  /*4eb0*/  F2FP.BF16.F32.PACK_AB R56, RZ, R56 ;  /* 0x00000038ff38723e */ /* 0x000fe200000010ff */
[----:B------:R-:W-:Y:S01]  /*4ec0*/  @P2 STG.E.U16 desc[UR38][R8.64+0x70], R54 ;  /* 0x0000703608002986 */ /* 0x000fe2000c101526 */
[----:B------:R-:W-:Y:S02]  /*4ed0*/  F2FP.BF16.F32.PACK_AB R57, RZ, R57 ;  /* 0x00000039ff39723e */ /* 0x000fe400000010ff */
[C---:B------:R-:W-:Y:S01]  /*4ee0*/  ISETP.GT.AND P1, PT, R3.reuse, 0x8, P1 ;  /* 0x000000080300780c */ /* 0x040fe20000f24270 */
[----:B------:R-:W-:Y:S01]  /*4ef0*/  @P3 STG.E.U16 desc[UR38][R8.64+0x72], R55 ;  /* 0x0000723708003986 */ /* 0x000fe2000c101526 */
[----:B------:R-:W-:-:S02]  /*4f00*/  ISETP.GT.AND P2, PT, R3, 0x8, P0 ;  /* 0x000000080300780c */ /* 0x000fc40000744270 */
[C---:B------:R-:W-:Y:S01]  /*4f10*/  ISETP.GT.AND P0, PT, R4.reuse, 0x49, PT ;  /* 0x000000490400780c */ /* 0x040fe20003f04270 */
[----:B------:R-:W-:Y:S01]  /*4f20*/  @P4 STG.E.U16 desc[UR38][R6.64+0x80], R56 ;  /* 0x0000803806004986 */ /* 0x000fe2000c101526 */
[----:B------:R-:W-:Y:S02]  /*4f30*/  ISETP.GT.AND P4, PT, R4, 0x48, PT ;  /* 0x000000480400780c */ /* 0x000fe40003f84270 */
[----:B------:R-:W-:Y:S01]  /*4f40*/  F2FP.BF16.F32.PACK_AB R58, RZ, R58 ;  /* 0x0000003aff3a723e */ /* 0x000fe200000010ff */
[----:B------:R-:W-:Y:S01]  /*4f50*/  @P5 STG.E.U16 desc[UR38][R6.64+0x82], R57 ;  /* 0x0000823906005986 */ /* 0x000fe2000c101526 */
[C---:B------:R-:W-:Y:S02]  /*4f60*/  ISETP.GT.AND P5, PT, R3.reuse, RZ, P4 ;  /* 0x000000ff0300720c */ /* 0x040fe400027a4270 */
[----:B------:R-:W-:Y:S01]  /*4f70*/  ISETP.GT.AND P3, PT, R3, RZ, P0 ;  /* 0x000000ff0300720c */ /* 0x000fe20000764270 */
[----:B------:R-:W-:Y:S01]  /*4f80*/  @P1 STG.E.U16 desc[UR38][R8.64+0x80], R58 ;  /* 0x0000803a08001986 */ /* 0x000fe2000c101526 */
[----:B------:R-:W-:-:S02]  /*4f90*/  F2FP.BF16.F32.PACK_AB R59, RZ, R59 ;  /* 0x0000003bff3b723e */ /* 0x000fc400000010ff */
[----:B------:R-:W-:Y:S02]  /*4fa0*/  F2FP.BF16.F32.PACK_AB R60, RZ, R60 ;  /* 0x0000003cff3c723e */ /* 0x000fe400000010ff */
[C---:B------:R-:W-:Y:S01]  /*4fb0*/  ISETP.GT.AND P4, PT, R3.reuse, 0x8, P4 ;  /* 0x000000080300780c */ /* 0x040fe20002784270 */
[----:B------:R-:W-:Y:S01]  /*4fc0*/  @P2 STG.E.U16 desc[UR38][R8.64+0x82], R59 ;  /* 0x0000823b08002986 */ /* 0x000fe2000c101526 */
[----:B------:R-:W-:Y:S02]  /*4fd0*/  F2FP.BF16.F32.PACK_AB R61, RZ, R61 ;  /* 0x0000003dff3d723e */ /* 0x000fe400000010ff */
[C---:B------:R-:W-:Y:S01]  /*4fe0*/  ISETP.GT.AND P2, PT, R4.reuse, 0x51, PT ;  /* 0x000000510400780c */ /* 0x040fe20003f44270 */
[----:B------:R-:W-:Y:S01]  /*4ff0*/  @P5 STG.E.U16 desc[UR38][R6.64+0x90], R60 ;  /* 0x0000903c06005986 */ /* 0x000fe2000c101526 */
[----:B------:R-:W-:Y:S02]  /*5000*/  ISETP.GT.AND P5, PT, R3, 0x8, P0 ;  /* 0x000000080300780c */ /* 0x000fe400007a4270 */
[C---:B------:R-:W-:Y:S01]  /*5010*/  ISETP.GT.AND P1, PT, R4.reuse, 0x58, PT ;  /* 0x000000580400780c */ /* 0x040fe20003f24270 */
[----:B------:R-:W-:Y:S01]  /*5020*/  @P3 STG.E.U16 desc[UR38][R6.64+0x92], R61 ;  /* 0x0000923d06003986 */ /* 0x000fe2000c101526 */
[----:B------:R-:W-:-:S02]  /*5030*/  ISETP.GT.AND P3, PT, R4, 0x50, PT ;  /* 0x000000500400780c */ /* 0x000fc40003f64270 */
[----:B------:R-:W-:Y:S01]  /*5040*/  ISETP.GT.AND P0, PT, R4, 0x59, PT ;  /* 0x000000590400780c */ /* 0x000fe20003f04270 */
[----:B------:R-:W-:Y:S01]  /*5050*/  @P4 IMAD.MOV.U32 R4, RZ, RZ, R8 ;  /* 0x000000ffff044224 */ /* 0x000fe200078e0008 */
[----:B------:R-:W-:Y:S01]  /*5060*/  F2FP.BF16.F32.PACK_AB R62, RZ, R62 ;  /* 0x0000003eff3e723e */ /* 0x000fe200000010ff */
[----:B------:R-:W-:Y:S01]  /*5070*/  @P4 IMAD.MOV.U32 R5, RZ, RZ, R9 ;  /* 0x000000ffff054224 */ /* 0x000fe200078e0009 */
[----:B------:R-:W-:Y:S02]  /*5080*/  F2FP.BF16.F32.PACK_AB R63, RZ, R63 ;  /* 0x0000003fff3f723e */ /* 0x000fe400000010ff */
[----:B------:R-:W-:Y:S02]  /*5090*/  F2FP.BF16.F32.PACK_AB R64, RZ, R64 ;  /* 0x00000040ff40723e */ /* 0x000fe400000010ff */
[----:B------:R0:W-:Y:S01]  /*50a0*/  @P4 STG.E.U16 desc[UR38][R4.64+0x90], R62 ;  /* 0x0000903e04004986 */ /* 0x0001e2000c101526 */
[----:B------:R-:W-:Y:S02]  /*50b0*/  ISETP.GT.AND P4, PT, R3, RZ, P2 ;  /* 0x000000ff0300720c */ /* 0x000fe40001784270 */
[----:B------:R-:W-:-:S02]  /*50c0*/  F2FP.BF16.F32.PACK_AB R65, RZ, R65 ;  /* 0x00000041ff41723e */ /* 0x000fc400000010ff */
[----:B------:R-:W-:Y:S02]  /*50d0*/  ISETP.GT.AND P2, PT, R3, 0x8, P2 ;  /* 0x000000080300780c */ /* 0x000fe40001744270 */
[----:B------:R-:W-:Y:S02]  /*50e0*/  F2FP.BF16.F32.PACK_AB R66, RZ, R66 ;  /* 0x00000042ff42723e */ /* 0x000fe400000010ff */
[----:B------:R-:W-:Y:S02]  /*50f0*/  F2FP.BF16.F32.PACK_AB R67, RZ, R67 ;  /* 0x00000043ff43723e */ /* 0x000fe400000010ff */
[----:B------:R-:W-:Y:S01]  /*5100*/  F2FP.BF16.F32.PACK_AB R68, RZ, R68 ;  /* 0x00000044ff44723e */ /* 0x000fe200000010ff */
[----:B0-----:R-:W-:Y:S01]  /*5110*/  @P5 IMAD.MOV.U32 R4, RZ, RZ, R8 ;  /* 0x000000ffff045224 */ /* 0x001fe200078e0008 */
[----:B------:R-:W-:Y:S01]  /*5120*/  F2FP.BF16.F32.PACK_AB R69, RZ, R69 ;  /* 0x00000045ff45723e */ /* 0x000fe200000010ff */
[----:B------:R-:W-:Y:S01]  /*5130*/  @P5 IMAD.MOV.U32 R5, RZ, RZ, R9 ;  /* 0x000000ffff055224 */ /* 0x000fe200078e0009 */
[----:B------:R-:W-:-:S02]  /*5140*/  F2FP.BF16.F32.PACK_AB R70, RZ, R70 ;  /* 0x00000046ff46723e */ /* 0x000fc400000010ff */
[----:B------:R-:W-:Y:S02]  /*5150*/  F2FP.BF16.F32.PACK_AB R71, RZ, R71 ;  /* 0x00000047ff47723e */ /* 0x000fe400000010ff */
[----:B------:R0:W-:Y:S01]  /*5160*/  @P5 STG.E.U16 desc[UR38][R4.64+0x92], R63 ;  /* 0x0000923f04005986 */ /* 0x0001e2000c101526 */
[C---:B------:R-:W-:Y:S02]  /*5170*/  ISETP.GT.AND P5, PT, R3.reuse, RZ, P3 ;  /* 0x000000ff0300720c */ /* 0x040fe40001fa4270 */
[----:B------:R-:W-:-:S11]  /*5180*/  ISETP.GT.AND P3, PT, R3, 0x8, P3 ;  /* 0x000000080300780c */ /* 0x000fd60001f64270 */
[----:B0-----:R-:W-:Y:S02]  /*5190*/  @P5 IMAD.MOV.U32 R4, RZ, RZ, R6 ;  /* 0x000000ffff045224 */ /* 0x001fe400078e0006 */
[----:B------:R-:W-:-:S05]  /*51a0*/  @P5 IMAD.MOV.U32 R5, RZ, RZ, R7 ;  /* 0x000000ffff055224 */ /* 0x000fca00078e0007 */
[----:B------:R0:W-:Y:S01]  /*51b0*/  @P5 STG.E.U16 desc[UR38][R4.64+0xa0], R64 ;  /* 0x0000a04004005986 */ /* 0x0001e2000c101526 */
[C---:B------:R-:W-:Y:S02]  /*51c0*/  ISETP.GT.AND P5, PT, R3.reuse, RZ, P0 ;  /* 0x000000ff0300720c */ /* 0x040fe400007a4270 */
[----:B------:R-:W-:Y:S01]  /*51d0*/  ISETP.GT.AND P0, PT, R3, 0x8, P0 ;  /* 0x000000080300780c */ /* 0x000fe20000704270 */
[----:B0-----:R-:W-:Y:S02]  /*51e0*/  @P4 IMAD.MOV.U32 R4, RZ, RZ, R6 ;  /* 0x000000ffff044224 */ /* 0x001fe400078e0006 */
[----:B------:R-:W-:-:S05]  /*51f0*/  @P4 IMAD.MOV.U32 R5, RZ, RZ, R7 ;  /* 0x000000ffff054224 */ /* 0x000fca00078e0007 */
[----:B------:R0:W-:Y:S01]  /*5200*/  @P4 STG.E.U16 desc[UR38][R4.64+0xa2], R65 ;  /* 0x0000a24104004986 */ /* 0x0001e2000c101526 */
[C---:B------:R-:W-:Y:S02]  /*5210*/  ISETP.GT.AND P4, PT, R3.reuse, RZ, P1 ;  /* 0x000000ff0300720c */ /* 0x040fe40000f84270 */
[----:B------:R-:W-:Y:S01]  /*5220*/  ISETP.GT.AND P1, PT, R3, 0x8, P1 ;  /* 0x000000080300780c */ /* 0x000fe20000f24270 */
[----:B0-----:R-:W-:Y:S02]  /*5230*/  @P3 IMAD.MOV.U32 R4, RZ, RZ, R8 ;  /* 0x000000ffff043224 */ /* 0x001fe400078e0008 */
[----:B------:R-:W-:-:S05]  /*5240*/  @P3 IMAD.MOV.U32 R5, RZ, RZ, R9 ;  /* 0x000000ffff053224 */ /* 0x000fca00078e0009 */
[----:B------:R0:W-:Y:S02]  /*5250*/  @P3 STG.E.U16 desc[UR38][R4.64+0xa0], R66 ;  /* 0x0000a04204003986 */ /* 0x0001e4000c101526 */
[----:B0-----:R-:W-:Y:S02]  /*5260*/  @P2 IMAD.MOV.U32 R4, RZ, RZ, R8 ;  /* 0x000000ffff042224 */ /* 0x001fe400078e0008 */
[----:B------:R-:W-:-:S05]  /*5270*/  @P2 IMAD.MOV.U32 R5, RZ, RZ, R9 ;  /* 0x000000ffff052224 */ /* 0x000fca00078e0009 */
[----:B------:R0:W-:Y:S02]  /*5280*/  @P2 STG.E.U16 desc[UR38][R4.64+0xa2], R67 ;  /* 0x0000a24304002986 */ /* 0x0001e4000c101526 */
[----:B0-----:R-:W-:Y:S02]  /*5290*/  @P4 IMAD.MOV.U32 R4, RZ, RZ, R6 ;  /* 0x000000ffff044224 */ /* 0x001fe400078e0006 */
[----:B------:R-:W-:-:S05]  /*52a0*/  @P4 IMAD.MOV.U32 R5, RZ, RZ, R7 ;  /* 0x000000ffff054224 */ /* 0x000fca00078e0007 */
[----:B------:R0:W-:Y:S04]  /*52b0*/  @P4 STG.E.U16 desc[UR38][R4.64+0xb0], R68 ;  /* 0x0000b04404004986 */ /* 0x0001e8000c101526 */
[----:B------:R1:W-:Y:S01]  /*52c0*/  @P5 STG.E.U16 desc[UR38][R6.64+0xb2], R69 ;  /* 0x0000b24506005986 */ /* 0x0003e2000c101526 */
[----:B0-----:R-:W-:Y:S02]  /*52d0*/  @P1 IMAD.MOV.U32 R4, RZ, RZ, R8 ;  /* 0x000000ffff041224 */ /* 0x001fe400078e0008 */
[----:B------:R-:W-:-:S05]  /*52e0*/  @P1 IMAD.MOV.U32 R5, RZ, RZ, R9 ;  /* 0x000000ffff051224 */ /* 0x000fca00078e0009 */
[----:B------:R1:W-:Y:S04]  /*52f0*/  @P1 STG.E.U16 desc[UR38][R4.64+0xb0], R70 ;  /* 0x0000b04604001986 */ /* 0x0003e8000c101526 */
[----:B------:R1:W-:Y:S02]  /*5300*/  @P0 STG.E.U16 desc[UR38][R8.64+0xb2], R71 ;  /* 0x0000b24708000986 */ /* 0x0003e4000c101526 */
.L_x_127:
[----:B------:R-:W-:Y:S05]  /*5310*/  BSYNC B0 ;  /* 0x0000000000007941 */ /* 0x000fea0003800000 */
.L_x_33:
[----:B------:R-:W-:Y:S01]  /*5320*/  IADD3 R16, P0, R16, UR36, RZ ;  /* 0x0000002410107c10 */ /* 0x000fe2000ff1e0ff */
[----:B------:R-:W-:Y:S01]  /*5330*/  ULDC.64 UR4, c[0x0][0x650] ;  /* 0x0001940000047ab9 */ /* 0x000fe20000000a00 */
[----:B------:R-:W-:Y:S01]  /*5340*/  PRMT R3, RZ, 0x7610, R3 ;  /* 0x00007610ff037816 */ /* 0x000fe20000000003 */
[----:B------:R-:W-:Y:S01]  /*5350*/  IMAD.MOV.U32 R86, RZ, RZ, -0x1 ;  /* 0xffffffffff567424 */ /* 0x000fe200078e00ff */
[----:B------:R-:W-:Y:S01]  /*5360*/  IADD3.X R17, R17, UR42, RZ, P0, !PT ;  /* 0x0000002a11117c10 */ /* 0x000fe200087fe4ff */
[----:B------:R-:W-:Y:S01]  /*5370*/  IMAD.MOV.U32 R85, RZ, RZ, -0x1 ;  /* 0xffffffffff557424 */ /* 0x000fe200078e00ff */
[----:B------:R-:W-:-:S04]  /*5380*/  ISETP.GE.U32.AND P0, PT, R16, UR4, PT ;  /* 0x0000000410007c0c */ /* 0x000fc8000bf06070 */
[----:B------:R-:W-:-:S13]  /*5390*/  ISETP.GE.U32.AND.EX P0, PT, R17, UR5, PT, P0 ;  /* 0x0000000511007c0c */ /* 0x000fda000bf06100 */
[----:B------:R-:W-:Y:S05]  /*53a0*/  @P0 BRA `(.L_x_128) ;  /* 0x00000004004c0947 */ /* 0x000fea0003800000 */
[----:B-12-4-:R-:W1:Y:S01]  /*53b0*/  LDC.64 R10, c[0x0][0x628] ;  /* 0x00018a00ff0a7b82 */ /* 0x016e620000000a00 */
[----:B---3--:R-:W2:Y:S01]  /*53c0*/  S2R R12, SR_CTAID.X ;  /* 0x00000000000c7919 */ /* 0x008ea20000002500 */
[----:B------:R-:W-:Y:S02]  /*53d0*/  IMAD.MOV.U32 R8, RZ, RZ, R16 ;  /* 0x000000ffff087224 */ /* 0x000fe400078e0010 */
[----:B------:R-:W-:Y:S01]  /*53e0*/  IMAD.MOV.U32 R9, RZ, RZ, R17 ;  /* 0x000000ffff097224 */ /* 0x000fe200078e0011 */
[----:B------:R-:W3:Y:S03]  /*53f0*/  S2R R20, SR_CTAID.Y ;  /* 0x0000000000147919 */ /* 0x000ee60000002600 */
[----:B------:R-:W4:Y:S08]  /*5400*/  LDC R0, c[0x0][0x630] ;  /* 0x00018c00ff007b82 */ /* 0x000f300000000800 */
[----:B------:R-:W0:Y:S01]  /*5410*/  LDC.64 R14, c[0x0][0x620] ;  /* 0x00018800ff0e7b82 */ /* 0x000e220000000a00 */
[----:B-1----:R-:W-:-:S04]  /*5420*/  ISETP.NE.U32.AND P0, PT, R10, RZ, PT ;  /* 0x000000ff0a00720c */ /* 0x002fc80003f05070 */
[----:B------:R-:W-:-:S13]  /*5430*/  ISETP.NE.AND.EX P0, PT, R11, RZ, PT, P0 ;  /* 0x000000ff0b00720c */ /* 0x000fda0003f05300 */
[----:B0-234-:R-:W-:Y:S05]  /*5440*/  @!P0 BRA `(.L_x_129) ;  /* 0x0000000000288947 */ /* 0x01dfea0003800000 */
        /* <DEDUP_REMOVED lines=10> */
.L_x_129:
[-CC-:B------:R-:W-:Y:S01]  /*54f0*/  SHF.R.U64 R85, R8, R0.reuse, R9.reuse ;  /* 0x0000000008557219 */ /* 0x180fe20000001209 */
[----:B------:R-:W0:Y:S01]  /*5500*/  LDC.64 R26, c[0x0][0x640] ;  /* 0x00019000ff1a7b82 */ /* 0x000e220000000a00 */
[----:B------:R-:W-:Y:S01]  /*5510*/  SHF.R.U32.HI R0, RZ, R0, R9 ;  /* 0x00000000ff007219 */ /* 0x000fe20000011609 */
[----:B------:R-:W-:Y:S01]  /*5520*/  ULDC UR4, c[0x0][0x150] ;  /* 0x0000540000047ab9 */ /* 0x000fe20000000800 */
[----:B------:R-:W-:Y:S02]  /*5530*/  IADD3 R3, P0, RZ, -R85, RZ ;  /* 0x80000055ff037210 */ /* 0x000fe40007f1e0ff */
[----:B------:R-:W-:-:S03]  /*5540*/  I2FP.F32.U32 R7, R12 ;  /* 0x0000000c00077245 */ /* 0x000fc60000201000 */
[----:B------:R-:W1:Y:S01]  /*5550*/  LDC R6, c[0x0][0x618] ;  /* 0x00018600ff067b82 */ /* 0x000e620000000800 */
[----:B------:R-:W-:Y:S02]  /*5560*/  IMAD.X R5, RZ, RZ, ~R0, P0 ;  /* 0x000000ffff057224 */ /* 0x000fe400000e0e00 */
[----:B------:R-:W-:Y:S01]  /*5570*/  FMUL R7, R7, UR4 ;  /* 0x0000000407077c20 */ /* 0x000fe20008400000 */
[----:B------:R-:W-:Y:S01]  /*5580*/  ULDC UR4, c[0x0][0x154] ;  /* 0x0000550000047ab9 */ /* 0x000fe20000000800 */
[-C--:B------:R-:W-:Y:S02]  /*5590*/  IMAD R0, R5, R14.reuse, RZ ;  /* 0x0000000e05007224 */ /* 0x080fe400078e02ff */
[C---:B------:R-:W-:Y:S01]  /*55a0*/  IMAD.WIDE.U32 R4, R3.reuse, R14, R16 ;  /* 0x0000000e03047225 */ /* 0x040fe200078e0010 */
[----:B------:R-:W2:Y:S01]  /*55b0*/  LDC R8, c[0x0][0x608] ;  /* 0x00018200ff087b82 */ /* 0x000ea20000000800 */
[----:B------:R-:W3:Y:S02]  /*55c0*/  F2I.U32.TRUNC.NTZ R7, R7 ;  /* 0x0000000700077305 */ /* 0x000ee4000020f000 */
[----:B------:R-:W-:Y:S01]  /*55d0*/  IMAD R3, R3, R15, R0 ;  /* 0x0000000f03037224 */ /* 0x000fe200078e0200 */
[----:B------:R-:W-:-:S03]  /*55e0*/  I2FP.F32.U32 R0, R20 ;  /* 0x0000001400007245 */ /* 0x000fc60000201000 */
[----:B------:R-:W-:Y:S01]  /*55f0*/  IMAD.IADD R3, R5, 0x1, R3 ;  /* 0x0000000105037824 */ /* 0x000fe200078e0203 */
[----:B------:R-:W4:Y:S01]  /*5600*/  LDC R11, c[0x0][0x658] ;  /* 0x00019600ff0b7b82 */ /* 0x000f220000000800 */
[----:B0-----:R-:W-:-:S04]  /*5610*/  ISETP.NE.U32.AND P0, PT, R26, RZ, PT ;  /* 0x000000ff1a00720c */ /* 0x001fc80003f05070 */
[----:B------:R-:W-:-:S03]  /*5620*/  ISETP.NE.AND.EX P0, PT, R27, RZ, PT, P0 ;  /* 0x000000ff1b00720c */ /* 0x000fc60003f05300 */
[----:B------:R-:W0:Y:S01]  /*5630*/  LDC R9, c[0x0][0x144] ;  /* 0x00005100ff097b82 */ /* 0x000e220000000800 */
[-C--:B-1----:R-:W-:Y:S01]  /*5640*/  SHF.R.U64 R10, R4, R6.reuse, R3 ;  /* 0x00000006040a7219 */ /* 0x082fe20000001203 */
[----:B---3--:R-:W-:Y:S01]  /*5650*/  IMAD.MOV R7, RZ, RZ, -R7 ;  /* 0x000000ffff077224 */ /* 0x008fe200078e0a07 */
[----:B------:R-:W-:Y:S01]  /*5660*/  SHF.R.U32.HI R3, RZ, R6, R3 ;  /* 0x00000006ff037219 */ /* 0x000fe20000011603 */
[----:B------:R-:W-:-:S04]  /*5670*/  FMUL R6, R0, UR4 ;  /* 0x0000000400067c20 */ /* 0x000fc80008400000 */
[----:B------:R-:W1:Y:S01]  /*5680*/  LDC R21, c[0x0][0x148] ;  /* 0x00005200ff157b82 */ /* 0x000e620000000800 */
[----:B------:R3:W0:Y:S01]  /*5690*/  F2I.U32.TRUNC.NTZ R14, R6 ;  /* 0x00000006000e7305 */ /* 0x000622000020f000 */
[-CC-:B--2---:R-:W-:Y:S02]  /*56a0*/  SHF.R.U64 R13, R10, R8.reuse, R3.reuse ;  /* 0x000000080a0d7219 */ /* 0x184fe40000001203 */
[----:B------:R-:W-:-:S04]  /*56b0*/  SHF.R.U32.HI R0, RZ, R8, R3 ;  /* 0x00000008ff007219 */ /* 0x000fc80000011603 */
[----:B-----5:R-:W2:Y:S01]  /*56c0*/  LDC R24, c[0x0][0x648] ;  /* 0x00019200ff187b82 */ /* 0x020ea20000000800 */
[-CC-:B----4-:R-:W-:Y:S02]  /*56d0*/  SHF.R.U64 R15, R13, R11.reuse, R0.reuse ;  /* 0x0000000b0d0f7219 */ /* 0x190fe40000001200 */
[----:B------:R-:W-:-:S03]  /*56e0*/  SHF.R.U32.HI R5, RZ, R11, R0 ;  /* 0x0000000bff057219 */ /* 0x000fc60000011600 */
[----:B------:R-:W-:Y:S02]  /*56f0*/  IMAD.MOV.U32 R4, RZ, RZ, R15 ;  /* 0x000000ffff047224 */ /* 0x000fe400078e000f */
[----:B------:R-:W4:Y:S01]  /*5700*/  LDC R28, c[0x0][0x638] ;  /* 0x00018e00ff1c7b82 */ /* 0x000f220000000800 */
[----:B0-----:R-:W-:-:S07]  /*5710*/  IMAD R25, R9, R7, R12 ;  /* 0x0000000709197224 */ /* 0x001fce00078e020c */
[----:B------:R-:W0:Y:S08]  /*5720*/  LDC R29, c[0x0][0x610] ;  /* 0x00018400ff1d7b82 */ /* 0x000e300000000800 */
[----:B------:R-:W0:Y:S01]  /*5730*/  LDC R30, c[0x0][0x600] ;  /* 0x00018000ff1e7b82 */ /* 0x000e220000000800 */
[----:B-123--:R-:W-:Y:S05]  /*5740*/  @!P0 BRA `(.L_x_130) ;  /* 0x0000000000288947 */ /* 0x00efea0003800000 */
[----:B------:R-:W1:Y:S02]  /*5750*/  LDC R0, c[0x0][0x64c] ;  /* 0x00019300ff007b82 */ /* 0x000e640000000800 */
[----:B-1----:R-:W-:-:S05]  /*5760*/  IADD3 R3, P0, R15, R0, RZ ;  /* 0x000000000f037210 */ /* 0x002fca0007f1e0ff */
        /* <DEDUP_REMOVED lines=8> */
.L_x_130:
[----:B------:R-:W-:Y:S01]  /*57f0*/  ISETP.NE.AND P0, PT, R2, 0x1, PT ;  /* 0x000000010200780c */ /* 0x000fe20003f05270 */
[----:B------:R-:W-:Y:S01]  /*5800*/  IMAD.MOV R14, RZ, RZ, -R14 ;  /* 0x000000ffff0e7224 */ /* 0x000fe200078e0a0e */
[----:B------:R-:W-:Y:S02]  /*5810*/  SHF.R.U64 R0, R4, R24, R5 ;  /* 0x0000001804007219 */ /* 0x000fe40000001205 */
[----:B------:R-:W-:Y:S02]  /*5820*/  LOP3.LUT R3, R13, R82, RZ, 0xc0, !PT ;  /* 0x000000520d037212 */ /* 0x000fe400078ec0ff */
[----:B------:R-:W-:Y:S01]  /*5830*/  LOP3.LUT R10, R10, R81, RZ, 0xc0, !PT ;  /* 0x000000510a0a7212 */ /* 0x000fe200078ec0ff */
[----:B------:R-:W-:Y:S02]  /*5840*/  IMAD.MOV R4, RZ, RZ, -R0 ;  /* 0x000000ffff047224 */ /* 0x000fe400078e0a00 */
[----:B------:R-:W-:Y:S02]  /*5850*/  IMAD R0, R76, R0, R3 ;  /* 0x000000004c007224 */ /* 0x000fe400078e0203 */
[----:B----4-:R-:W-:-:S02]  /*5860*/  IMAD R3, R4, R28, R15 ;  /* 0x0000001c04037224 */ /* 0x010fc400078e020f */
[----:B------:R-:W-:Y:S02]  /*5870*/  @P0 IMAD R25, R21, R14, R20 ;  /* 0x0000000e15190224 */ /* 0x000fe400078e0214 */
[----:B0-----:R-:W-:Y:S02]  /*5880*/  IMAD R5, R3, R30, R10 ;  /* 0x0000001e03057224 */ /* 0x001fe400078e020a */
[----:B------:R-:W-:Y:S02]  /*5890*/  IMAD R0, R0, R29, R25 ;  /* 0x0000001d00007224 */ /* 0x000fe400078e0219 */
[----:B------:R-:W-:-:S03]  /*58a0*/  IMAD.MOV.U32 R4, RZ, RZ, 0x1 ;  /* 0x00000001ff047424 */ /* 0x000fc600078e00ff */
[----:B------:R-:W-:Y:S02]  /*58b0*/  SEL R86, R5, R0, !P0 ;  /* 0x0000000005567207 */ /* 0x000fe40004000000 */
[----:B------:R-:W-:Y:S02]  /*58c0*/  PRMT R3, R4, 0x7610, R3 ;  /* 0x0000761004037816 */ /* 0x000fe40000000003 */
[----:B------:R-:W-:-:S07]  /*58d0*/  SEL R0, R0, R5, !P0 ;  /* 0x0000000500007207 */ /* 0x000fce0004000000 */
.L_x_128:
[----:B------:R-:W-:Y:S01]  /*58e0*/  UIADD3 UR41, UR43, UR41, URZ ;  /* 0x000000292b297290 */ /* 0x000fe2000fffe03f */
[----:B------:R-:W-:Y:S01]  /*58f0*/  LOP3.LUT P0, RZ, R3, 0xff, RZ, 0xc0, !PT ;  /* 0x000000ff03ff7812 */ /* 0x000fe2000780c0ff */
[----:B------:R-:W-:Y:S02]  /*5900*/  IMAD.MOV.U32 R87, RZ, RZ, R0 ;  /* 0x000000ffff577224 */ /* 0x000fe400078e0000 */
[----:B------:R-:W-:Y:S02]  /*5910*/  USHF.R.U32.HI UR4, URZ, 0x3, UR41 ;  /* 0x000000033f047899 */ /* 0x000fe40008011629 */
[----:B------:R-:W-:Y:S02]  /*5920*/  UISETP.GT.U32.AND UP1, UPT, UR41, 0x7, UPT ;  /* 0x000000072900788c */ /* 0x000fe4000bf24070 */
[----:B------:R-:W-:Y:S02]  /*5930*/  ULOP3.LUT UR4, UR4, 0x1, URZ, 0xc0, !UPT ;  /* 0x0000000104047892 */ /* 0x000fe4000f8ec03f */
[----:B------:R-:W-:-:S02]  /*5940*/  UISETP.LT.U32.AND UP1, UPT, UR43, 0x8, UP1 ;  /* 0x000000082b00788c */ /* 0x000fc40008f21070 */
[----:B------:R-:W-:Y:S02]  /*5950*/  UISETP.NE.U32.AND UP0, UPT, UR4, 0x1, UPT ;  /* 0x000000010400788c */ /* 0x000fe4000bf05070 */
[----:B------:R-:W-:Y:S02]  /*5960*/  USEL UR5, URZ, 0x1, !UP1 ;  /* 0x000000013f057887 */ /* 0x000fe4000c800000 */
[----:B------:R-:W-:Y:S02]  /*5970*/  UISETP.GT.U32.AND UP0, UPT, UR43, 0x7, !UP0 ;  /* 0x000000072b00788c */ /* 0x000fe4000c704070 */
[----:B------:R-:W-:Y:S02]  /*5980*/  ULOP3.LUT UR41, UR41, 0x7, URZ, 0xc0, !UPT ;  /* 0x0000000729297892 */ /* 0x000fe4000f8ec03f */
[----:B------:R-:W-:-:S04]  /*5990*/  USEL UR4, URZ, 0x1, !UP0 ;  /* 0x000000013f047887 */ /* 0x000fc8000c000000 */
[----:B------:R-:W-:Y:S01]  /*59a0*/  ULOP3.LUT UR40, UR4, UR40, UR5, 0x96, !UPT ;  /* 0x0000002804287292 */ /* 0x000fe2000f8e9605 */
[----:B------:R-:W-:Y:S11]  /*59b0*/  @P0 BRA `(.L_x_131) ;  /* 0xffffffb800dc0947 */ /* 0x000ff6000383ffff */
[----:B------:R-:W-:Y:S05]  /*59c0*/  EXIT ;  /* 0x000000000000794d */ /* 0x000fea0003800000 */
.L_x_8:
        /* <DEDUP_REMOVED lines=26> */
.L_x_133:
[----:B------:R-:W0:Y:S01]  /*5b70*/  LDC.64 R28, c[0x0][0x640] ;  /* 0x00019000ff1c7b82 */ /* 0x000e220000000a00 */
[-CC-:B------:R-:W-:Y:S01]  /*5b80*/  SHF.R.U64 R21, R14, R8.reuse, R15.reuse ;  /* 0x000000080e157219 */ /* 0x180fe2000000120f */
[----:B------:R-:W-:Y:S01]  /*5b90*/  IMAD.MOV.U32 R31, RZ, RZ, 0x1 ;  /* 0x00000001ff1f7424 */ /* 0x000fe200078e00ff */
[----:B------:R-:W-:Y:S02]  /*5ba0*/  SHF.R.U32.HI R7, RZ, R8, R15 ;  /* 0x00000008ff077219 */ /* 0x000fe4000001160f */
[----:B------:R-:W-:-:S03]  /*5bb0*/  IADD3 R13, P0, RZ, -R21, RZ ;  /* 0x80000015ff0d7210 */ /* 0x000fc60007f1e0ff */
[----:B------:R-:W1:Y:S02]  /*5bc0*/  LDC R12, c[0x0][0x618] ;  /* 0x00018600ff0c7b82 */ /* 0x000e640000000800 */
[----:B------:R-:W-:Y:S02]  /*5bd0*/  IMAD.X R7, RZ, RZ, ~R7, P0 ;  /* 0x000000ffff077224 */ /* 0x000fe400000e0e07 */
[----:B------:R-:W-:-:S04]  /*5be0*/  IMAD.WIDE.U32 R10, R13, R24, R16 ;  /* 0x000000180d0a7225 */ /* 0x000fc800078e0010 */
[----:B------:R-:W2:Y:S01]  /*5bf0*/  LDC R14, c[0x0][0x608] ;  /* 0x00018200ff0e7b82 */ /* 0x000ea20000000800 */
[----:B------:R-:W-:-:S04]  /*5c00*/  IMAD R8, R7, R24, RZ ;  /* 0x0000001807087224 */ /* 0x000fc800078e02ff */
[----:B------:R-:W-:-:S03]  /*5c10*/  IMAD R7, R13, R25, R8 ;  /* 0x000000190d077224 */ /* 0x000fc600078e0208 */
[----:B------:R-:W3:Y:S01]  /*5c20*/  LDC R26, c[0x0][0x658] ;  /* 0x00019600ff1a7b82 */ /* 0x000ee20000000800 */
[----:B------:R-:W-:Y:S01]  /*5c30*/  IMAD.IADD R7, R11, 0x1, R7 ;  /* 0x000000010b077824 */ /* 0x000fe200078e0207 */
[----:B0-----:R-:W-:Y:S01]  /*5c40*/  ISETP.NE.U32.AND P0, PT, R28, RZ, PT ;  /* 0x000000ff1c00720c */ /* 0x001fe20003f05070 */
[----:B------:R-:W-:-:S03]  /*5c50*/  IMAD.MOV.U32 R11, RZ, RZ, -0x1 ;  /* 0xffffffffff0b7424 */ /* 0x000fc600078e00ff */
        /* <DEDUP_REMOVED lines=8> */
[-C--:B---3--:R-:W-:Y:S02]  /*5ce0*/  SHF.L.U32 R10, R11, R26.reuse, RZ ;  /* 0x0000001a0b0a7219 */ /* 0x088fe400000006ff */
[--C-:B------:R-:W-:Y:S02]  /*5cf0*/  SHF.R.U64 R24, R22, R26, R7.reuse ;  /* 0x0000001a16187219 */ /* 0x100fe40000001207 */
[----:B------:R-:W-:Y:S02]  /*5d00*/  LOP3.LUT R33, RZ, R10, RZ, 0x33, !PT ;  /* 0x0000000aff217212 */ /* 0x000fe400078e33ff */
[----:B------:R-:W-:Y:S01]  /*5d10*/  SHF.R.U32.HI R11, RZ, R26, R7 ;  /* 0x0000001aff0b7219 */ /* 0x000fe20000011607 */
[----:B------:R-:W3:Y:S01]  /*5d20*/  LDC R30, c[0x0][0x610] ;  /* 0x00018400ff1e7b82 */ /* 0x000ee20000000800 */
[----:B------:R-:W-:Y:S01]  /*5d30*/  IMAD.MOV.U32 R10, RZ, RZ, R24 ;  /* 0x000000ffff0a7224 */ /* 0x000fe200078e0018 */
[----:B------:R-:W-:Y:S06]  /*5d40*/  @!P0 BRA `(.L_x_134) ;  /* 0x0000000000288947 */ /* 0x000fec0003800000 */
        /* <DEDUP_REMOVED lines=10> */
.L_x_134:
[----:B------:R-:W-:Y:S02]  /*5df0*/  ISETP.NE.AND P0, PT, R2, 0x1, PT ;  /* 0x000000010200780c */ /* 0x000fe40003f05270 */
[----:B-1----:R-:W-:Y:S01]  /*5e00*/  SHF.R.U64 R8, R10, R8, R11 ;  /* 0x000000080a087219 */ /* 0x002fe2000000120b */
[----:B0-----:R-:W-:Y:S01]  /*5e10*/  VIADD R11, R25, 0xffffffff ;  /* 0xffffffff190b7836 */ /* 0x001fe20000000000 */
[----:B------:R-:W-:Y:S02]  /*5e20*/  SHF.L.U32 R31, R31, R26, RZ ;  /* 0x0000001a1f1f7219 */ /* 0x000fe400000006ff */
[----:B------:R-:W-:Y:S01]  /*5e30*/  LOP3.LUT R5, R22, R33, RZ, 0xc0, !PT ;  /* 0x0000002116057212 */ /* 0x000fe200078ec0ff */
[----:B------:R-:W-:-:S04]  /*5e40*/  IMAD.MOV R7, RZ, RZ, -R8 ;  /* 0x000000ffff077224 */ /* 0x000fc800078e0a08 */
[----:B------:R-:W-:Y:S02]  /*5e50*/  IMAD R5, R31, R8, R5 ;  /* 0x000000081f057224 */ /* 0x000fe400078e0205 */
[----:B------:R-:W-:Y:S01]  /*5e60*/  @P0 IMAD R6, R9, R23, R4 ;  /* 0x0000001709060224 */ /* 0x000fe200078e0204 */
[----:B------:R-:W-:Y:S01]  /*5e70*/  LOP3.LUT R9, R20, R11, RZ, 0xc0, !PT ;  /* 0x0000000b14097212 */ /* 0x000fe200078ec0ff */
[----:B--2---:R-:W-:Y:S02]  /*5e80*/  IMAD R4, R7, R27, R24 ;  /* 0x0000001b07047224 */ /* 0x004fe400078e0218 */
[----:B---3--:R-:W-:Y:S02]  /*5e90*/  IMAD R6, R5, R30, R6 ;  /* 0x0000001e05067224 */ /* 0x008fe400078e0206 */
[----:B------:R-:W-:Y:S02]  /*5ea0*/  IMAD R5, R4, R25, R9 ;  /* 0x0000001904057224 */ /* 0x000fe400078e0209 */
[----:B------:R-:W-:-:S02]  /*5eb0*/  IMAD.MOV.U32 R8, RZ, RZ, 0x1 ;  /* 0x00000001ff087424 */ /* 0x000fc400078e00ff */
[----:B------:R-:W-:Y:S01]  /*5ec0*/  IMAD.MOV.U32 R7, RZ, RZ, R21 ;  /* 0x000000ffff077224 */ /* 0x000fe200078e0015 */
[----:B------:R-:W-:Y:S02]  /*5ed0*/  SEL R19, R5, R6, !P0 ;  /* 0x0000000605137207 */ /* 0x000fe40004000000 */
[----:B------:R-:W-:-:S07]  /*5ee0*/  SEL R20, R6, R5, !P0 ;  /* 0x0000000506147207 */ /* 0x000fce0004000000 */
.L_x_132:
[----:B------:R-:W-:-:S08]  /*5ef0*/  NOP ;  /* 0x0000000000007918 */ /* 0x000fd00000000000 */
[----:B------:R-:W0:-:S00]  /*5f00*/  USETMAXREG.DEALLOC.CTAPOOL 0x28 ;  /* 0x00000028000079c8 */ /* 0x000e0000080e0500 */
[----:B0-----:R-:W-:-:S13]  /*5f10*/  ISETP.NE.AND P0, PT, R3, RZ, PT ;  /* 0x000000ff0300720c */ /* 0x001fda0003f05270 */
[----:B------:R-:W-:Y:S05]  /*5f20*/  @P0 EXIT ;  /* 0x000000000000094d */ /* 0x000fea0003800000 */
[----:B------:R-:W-:Y:S01]  /*5f30*/  LOP3.LUT P0, RZ, R8, 0xff, RZ, 0xc0, !PT ;  /* 0x000000ff08ff7812 */ /* 0x000fe2000780c0ff */
[----:B------:R-:W-:Y:S02]  /*5f40*/  IMAD.MOV.U32 R3, RZ, RZ, 0x1 ;  /* 0x00000001ff037424 */ /* 0x000fe400078e00ff */
[----:B------:R-:W-:-:S10]  /*5f50*/  IMAD.MOV.U32 R8, RZ, RZ, RZ ;  /* 0x000000ffff087224 */ /* 0x000fd400078e00ff */
[----:B------:R-:W-:Y:S05]  /*5f60*/  @!P0 BRA `(.L_x_135) ;  /* 0x0000000c00248947 */ /* 0x000fea0003800000 */
[----:B------:R-:W0:Y:S01]  /*5f70*/  LDC R3, c[0x0][0x28c] ;  /* 0x0000a300ff037b82 */ /* 0x000e220000000800 */
[----:B------:R-:W1:Y:S01]  /*5f80*/  S2R R10, SR_CgaCtaId ;  /* 0x00000000000a7919 */ /* 0x000e620000008800 */
[----:B------:R-:W-:Y:S01]  /*5f90*/  ULDC UR5, c[0x0][0x658] ;  /* 0x0001960000057ab9 */ /* 0x000fe20000000800 */
[----:B------:R-:W-:Y:S01]  /*5fa0*/  UMOV UR6, 0xffffffff ;  /* 0xffffffff00067882 */ /* 0x000fe20000000000 */
[----:B------:R-:W-:Y:S01]  /*5fb0*/  BSSY B0, `(.L_x_135) ;  /* 0x00000c4000007945 */ /* 0x000fe20003800000 */
[----:B------:R-:W-:Y:S01]  /*5fc0*/  USHF.L.U32 UR6, UR6, UR5, URZ ;  /* 0x0000000506067299 */ /* 0x000fe2000800063f */
[----:B------:R-:W-:Y:S01]  /*5fd0*/  IMAD.MOV.U32 R11, RZ, RZ, 0x1 ;  /* 0x00000001ff0b7424 */ /* 0x000fe200078e00ff */
[----:B------:R-:W-:Y:S01]  /*5fe0*/  LOP3.LUT R13, R18, 0x2, RZ, 0xfc, !PT ;  /* 0x00000002120d7812 */ /* 0x000fe200078efcff */
[----:B------:R-:W-:Y:S01]  /*5ff0*/  IMAD.MOV.U32 R8, RZ, RZ, RZ ;  /* 0x000000ffff087224 */ /* 0x000fe200078e00ff */
[----:B------:R-:W-:Y:S01]  /*6000*/  ULDC UR4, c[0x0][0x600] ;  /* 0x0001800000047ab9 */ /* 0x000fe20000000800 */
[----:B------:R-:W-:Y:S01]  /*6010*/  UMOV UR7, 0x1 ;  /* 0x0000000100077882 */ /* 0x000fe20000000000 */
[----:B------:R-:W-:-:S02]  /*6020*/  UIADD3 UR15, UR4, -0x1, URZ ;  /* 0xffffffff040f7890 */ /* 0x000fc4000fffe03f */
[----:B------:R-:W-:Y:S02]  /*6030*/  USHF.L.U32 UR17, UR7, UR5, URZ ;  /* 0x0000000507117299 */ /* 0x000fe4000800063f */
[----:B------:R-:W-:Y:S01]  /*6040*/  ULOP3.LUT UR16, URZ, UR6, URZ, 0x33, !UPT ;  /* 0x000000063f107292 */ /* 0x000fe2000f8e333f */
[----:B------:R-:W-:Y:S01]  /*6050*/  ULDC.64 UR20, c[0x0][0x198] ;  /* 0x0000660000147ab9 */ /* 0x000fe20000000a00 */
[----:B0-----:R-:W-:-:S05]  /*6060*/  VIADD R3, R3, 0x3f ;  /* 0x0000003f03037836 */ /* 0x001fca0000000000 */
[----:B------:R-:W-:-:S04]  /*6070*/  SHF.R.S32.HI R4, RZ, 0x1f, R3 ;  /* 0x0000001fff047819 */ /* 0x000fc80000011403 */
[----:B------:R-:W-:Y:S01]  /*6080*/  LEA.HI R4, R4, R3, RZ, 0x6 ;  /* 0x0000000304047211 */ /* 0x000fe200078f30ff */
[----:B------:R-:W-:Y:S01]  /*6090*/  IMAD.MOV.U32 R3, RZ, RZ, 0x1 ;  /* 0x00000001ff037424 */ /* 0x000fe200078e00ff */
[----:B-1----:R-:W-:Y:S02]  /*60a0*/  LOP3.LUT R10, R10, 0x1, RZ, 0xc0, !PT ;  /* 0x000000010a0a7812 */ /* 0x002fe400078ec0ff */
[----:B------:R-:W-:-:S05]  /*60b0*/  SHF.R.S32.HI R9, RZ, 0x6, R4 ;  /* 0x00000006ff097819 */ /* 0x000fca0000011404 */
[----:B------:R-:W-:-:S07]  /*60c0*/  VIADD R12, R9, 0x1 ;  /* 0x00000001090c7836 */ /* 0x000fce0000000000 */
.L_x_146:
[----:B------:R-:W-:-:S03]  /*60d0*/  UMOV UR4, 0xffffffff ;  /* 0xffffffff00047882 */ /* 0x000fc60000000000 */
[----:B------:R-:W-:Y:S05]  /*60e0*/  BRA.DIV UR4, `(.L_x_136) ;  /* 0x00000012043c7947 */ /* 0x000fea000b800000 */
[----:B------:R-:W-:-:S13]  /*60f0*/  ELECT P6, URZ, PT ;  /* 0x00000000003f782f */ /* 0x000fda00038c0000 */
.L_x_161:
[----:B------:R-:W0:Y:S01]  /*6100*/  LDC R4, c[0x0][0x28c] ;  /* 0x0000a300ff047b82 */ /* 0x000e220000000800 */
[----:B------:R-:W-:Y:S01]  /*6110*/  BSSY B1, `(.L_x_137) ;  /* 0x000003a000017945 */ /* 0x000fe20003800000 */
[----:B0-----:R-:W-:-:S13]  /*6120*/  ISETP.LT.OR P6, PT, R4, 0x1, !P6 ;  /* 0x000000010400780c */ /* 0x001fda00077c1670 */
[----:B------:R-:W-:Y:S05]  /*6130*/  @P6 BRA `(.L_x_138) ;  /* 0x0000000000dc6947 */ /* 0x000fea0003800000 */
[----:B------:R-:W-:Y:S02]  /*6140*/  IMAD R19, R19, 0x2, R10 ;  /* 0x0000000213137824 */ /* 0x000fe400078e020a */
[----:B------:R-:W-:Y:S02]  /*6150*/  IMAD.SHL.U32 R20, R20, 0x80, RZ ;  /* 0x0000008014147824 */ /* 0x000fe400078e00ff */
[----:B------:R-:W-:Y:S02]  /*6160*/  IMAD.MOV.U32 R23, RZ, RZ, RZ ;  /* 0x000000ffff177224 */ /* 0x000fe400078e00ff */
[----:B------:R-:W-:Y:S02]  /*6170*/  IMAD.MOV.U32 R4, RZ, RZ, R12 ;  /* 0x000000ffff047224 */ /* 0x000fe400078e000c */
[----:B------:R-:W-:Y:S02]  /*6180*/  IMAD.MOV.U32 R5, RZ, RZ, R3 ;  /* 0x000000ffff057224 */ /* 0x000fe400078e0003 */
[----:B------:R-:W-:-:S02]  /*6190*/  IMAD.MOV.U32 R15, RZ, RZ, R8 ;  /* 0x000000ffff0f7224 */ /* 0x000fc400078e0008 */
[----:B------:R-:W-:-:S07]  /*61a0*/  IMAD R19, R19, 0x30, RZ ;  /* 0x0000003013137824 */ /* 0x000fce00078e02ff */
.L_x_141:
[----:B------:R-:W0:Y:S01]  /*61b0*/  S2R R21, SR_CgaCtaId ;  /* 0x0000000000157919 */ /* 0x000e220000008800 */
[----:B------:R-:W-:Y:S02]  /*61c0*/  MOV R6, 0x400 ;  /* 0x0000040000067802 */ /* 0x000fe40000000f00 */
[----:B------:R-:W-:-:S13]  /*61d0*/  ISETP.NE.AND P1, PT, R0, RZ, PT ;  /* 0x000000ff0000720c */ /* 0x000fda0003f25270 */
[----:B------:R-:W1:Y:S01]  /*61e0*/  @!P1 LDC R14, c[0x0][0x500] ;  /* 0x00014000ff0e9b82 */ /* 0x000e620000000800 */
[----:B0-----:R-:W-:Y:S02]  /*61f0*/  LEA R22, R21, R6, 0x18 ;  /* 0x0000000615167211 */ /* 0x001fe400078ec0ff */
[----:B------:R-:W-:-:S03]  /*6200*/  SHF.L.U32 R6, R5, 0x1f, RZ ;  /* 0x0000001f05067819 */ /* 0x000fc600000006ff */
[----:B------:R-:W-:-:S04]  /*6210*/  IMAD R21, R15, 0x8, R22 ;  /* 0x000000080f157824 */ /* 0x000fc800078e0216 */
[----:B------:R-:W0:Y:S02]  /*6220*/  SYNCS.PHASECHK.TRANS64.TRYWAIT P0, [R21+URZ+0x40], R6 ;  /* 0x00004006150075a7 */ /* 0x000e24000800017f */
[----:B01----:R-:W-:Y:S05]  /*6230*/  @!P0 BRA `(.L_x_139) ;  /* 0x0000001000088947 */ /* 0x003fea0003800000 */
.L_x_162:
[----:B0-----:R-:W-:Y:S01]  /*6240*/  PRMT R6, R13, 0x9910, RZ ;  /* 0x000099100d067816 */ /* 0x001fe200000000ff */
[----:B------:R0:W-:Y:S03]  /*6250*/  @!P1 SYNCS.ARRIVE.TRANS64 RZ, [R21+URZ], R14 ;  /* 0x0000000e15ff99a7 */ /* 0x0001e6000800003f */
[----:B------:R-:W-:-:S13]  /*6260*/  ISETP.NE.AND P0, PT, R6, 0x2, PT ;  /* 0x000000020600780c */ /* 0x000fda0003f05270 */
[----:B0-----:R-:W-:Y:S05]  /*6270*/  @P0 BRA `(.L_x_140) ;  /* 0x0000000000040947 */ /* 0x001fea0003800000 */
[----:B------:R-:W-:Y:S01]  /*6280*/  BPT.TRAP 0x1 ;  /* 0x000000040000795c */ /* 0x000fe20000300000 */
.L_x_140:
[----:B------:R-:W-:Y:S01]  /*6290*/  IMAD R6, R15, 0x2, R10 ;  /* 0x000000020f067824 */ /* 0x000fe200078e020a */
[----:B------:R-:W-:Y:S01]  /*62a0*/  R2UR UR9, R21 ;  /* 0x00000000150972ca */ /* 0x000fe200000e0000 */
[--C-:B------:R-:W-:Y:S01]  /*62b0*/  IMAD R14, R15, 0x4000, R22.reuse ;  /* 0x000040000f0e7824 */ /* 0x100fe200078e0216 */
[----:B------:R-:W-:Y:S01]  /*62c0*/  UIADD3 UR4, UP0, UR20, 0xf0, URZ ;  /* 0x000000f014047890 */ /* 0x000fe2000ff1e03f */
[----:B------:R-:W-:Y:S01]  /*62d0*/  IMAD R6, R6, 0xc00, RZ ;  /* 0x00000c0006067824 */ /* 0x000fe200078e02ff */
[----:B------:R-:W-:Y:S01]  /*62e0*/  R2UR UR11, R20 ;  /* 0x00000000140b72ca */ /* 0x000fe200000e0000 */
[----:B------:R-:W-:Y:S01]  /*62f0*/  VIADD R4, R4, 0xffffffff ;  /* 0xffffffff04047836 */ /* 0x000fe20000000000 */
[----:B------:R-:W-:Y:S01]  /*6300*/  R2UR UR5, R14 ;  /* 0x000000000e0572ca */ /* 0x000fe200000e0000 */
[----:B------:R-:W-:Y:S01]  /*6310*/  IMAD R6, R6, 0x2, R22 ;  /* 0x0000000206067824 */ /* 0x000fe200078e0216 */
[----:B------:R-:W-:Y:S01]  /*6320*/  R2UR UR10, R23 ;  /* 0x00000000170a72ca */ /* 0x000fe200000e0000 */
[----:B------:R-:W-:Y:S01]  /*6330*/  UIADD3 UR22, UP1, UR20, 0x1f0, URZ ;  /* 0x000001f014167890 */ /* 0x000fe2000ff3e03f */
[----:B------:R-:W-:Y:S01]  /*6340*/  R2UR UR12, R7 ;  /* 0x00000000070c72ca */ /* 0x000fe200000e0000 */
[----:B------:R-:W-:Y:S01]  /*6350*/  VIADD R15, R15, 0x1 ;  /* 0x000000010f0f7836 */ /* 0x000fe20000000000 */
[----:B------:R-:W-:Y:S01]  /*6360*/  R2UR UR8, R6 ;  /* 0x00000000060872ca */ /* 0x000fe200000e0000 */
[----:B------:R-:W-:Y:S01]  /*6370*/  UIADD3.X UR23, URZ, UR21, URZ, UP1, !UPT ;  /* 0x000000153f177290 */ /* 0x000fe20008ffe43f */
[----:B------:R-:W-:Y:S01]  /*6380*/  R2UR UR18, R19 ;  /* 0x00000000131272ca */ /* 0x000fe200000e0000 */
[----:B------:R-:W-:Y:S01]  /*6390*/  UMOV UR6, 0x0 ;  /* 0x0000000000067882 */ /* 0x000fe20000000000 */
[----:B------:R-:W-:Y:S01]  /*63a0*/  ISETP.GT.AND P1, PT, R4, 0x1, PT ;  /* 0x000000010400780c */ /* 0x000fe20003f24270 */
[----:B------:R-:W-:Y:S01]  /*63b0*/  UMOV UR7, 0x10000000 ;  /* 0x1000000000077882 */ /* 0x000fe20000000000 */
[----:B------:R-:W-:Y:S01]  /*63c0*/  ISETP.NE.AND P0, PT, R15, 0x8, PT ;  /* 0x000000080f00780c */ /* 0x000fe20003f05270 */
[----:B------:R-:W-:Y:S01]  /*63d0*/  UIADD3 UR13, UR5, 0x180, URZ ;  /* 0x00000180050d7890 */ /* 0x000fe2000fffe03f */
[----:B------:R-:W-:Y:S01]  /*63e0*/  VIADD R23, R23, 0x40 ;  /* 0x0000004017177836 */ /* 0x000fe20000000000 */
[----:B------:R-:W-:Y:S01]  /*63f0*/  UIADD3.X UR5, URZ, UR21, URZ, UP0, !UPT ;  /* 0x000000153f057290 */ /* 0x000fe200087fe43f */
[----:B------:R-:W-:Y:S01]  /*6400*/  SEL R6, RZ, 0x1, P0 ;  /* 0x00000001ff067807 */ /* 0x000fe20000000000 */
[----:B------:R-:W-:Y:S01]  /*6410*/  UMOV UR19, 0x30000 ;  /* 0x0003000000137882 */ /* 0x000fe20000000000 */
[----:B------:R-:W-:Y:S01]  /*6420*/  SEL R15, R15, RZ, P0 ;  /* 0x000000ff0f0f7207 */ /* 0x000fe20000000000 */
[----:B------:R-:W-:Y:S01]  /*6430*/  UIADD3 UR14, UR8, 0x20180, URZ ;  /* 0x00020180080e7890 */ /* 0x000fe2000fffe03f */
[----:B------:R-:W-:-:S02]  /*6440*/  LOP3.LUT R5, R5, R6, RZ, 0x3c, !PT ;  /* 0x0000000605057212 */ /* 0x000fc400078e3cff */
[----:B------:R-:W-:Y:S02]  /*6450*/  UMOV UR8, UR13 ;  /* 0x0000000d00087c82 */ /* 0x000fe40008000000 */
[----:B------:R0:W-:Y:S02]  /*6460*/  UTMALDG.3D [UR8], [UR4], desc[UR6] ;  /* 0x00000608040075b4 */ /* 0x0001e40008011000 */
[----:B0-----:R-:W-:Y:S01]  /*6470*/  UMOV UR8, UR14 ;  /* 0x0000000e00087c82 */ /* 0x001fe20008000000 */
[----:B------:R-:W-:Y:S02]  /*6480*/  UMOV UR11, UR18 ;  /* 0x00000012000b7c82 */ /* 0x000fe40008000000 */
[----:B------:R0:W-:Y:S02]  /*6490*/  UTMALDG.3D.MULTICAST [UR8], [UR22], UR19, desc[UR6] ;  /* 0x00000608160073b4 */ /* 0x0001e40008011813 */
[----:B0-----:R-:W-:Y:S05]  /*64a0*/  @P1 BRA `(.L_x_141) ;  /* 0xfffffffc00401947 */ /* 0x001fea000383ffff */
.L_x_138:
[----:B------:R-:W-:Y:S05]  /*64b0*/  BSYNC B1 ;  /* 0x0000000000017941 */ /* 0x000fea0003800000 */
.L_x_137:
[----:B------:R-:W-:Y:S01]  /*64c0*/  LOP3.LUT P1, RZ, R11, 0xff, RZ, 0xc0, !PT ;  /* 0x000000ff0bff7812 */ /* 0x000fe2000782c0ff */
[----:B------:R-:W-:Y:S01]  /*64d0*/  IMAD.IADD R8, R9, 0x1, R8 ;  /* 0x0000000109087824 */ /* 0x000fe200078e0208 */
[----:B------:R-:W-:Y:S01]  /*64e0*/  IADD3 R16, P2, R16, UR36, RZ ;  /* 0x0000002410107c10 */ /* 0x000fe2000ff5e0ff */
[----:B------:R-:W-:Y:S01]  /*64f0*/  ULDC.64 UR4, c[0x0][0x650] ;  /* 0x0001940000047ab9 */ /* 0x000fe20000000a00 */
[----:B------:R-:W-:Y:S01]  /*6500*/  BSSY B1, `(.L_x_142) ;  /* 0x000006c000017945 */ /* 0x000fe20003800000 */
[----:B------:R-:W-:Y:S01]  /*6510*/  IMAD.MOV.U32 R20, RZ, RZ, -0x1 ;  /* 0xffffffffff147424 */ /* 0x000fe200078e00ff */
[----:B------:R-:W-:Y:S01]  /*6520*/  SHF.R.U32.HI R4, RZ, 0x3, R8 ;  /* 0x00000003ff047819 */ /* 0x000fe20000011608 */
[----:B------:R-:W-:Y:S01]  /*6530*/  IMAD.MOV.U32 R19, RZ, RZ, -0x1 ;  /* 0xffffffffff137424 */ /* 0x000fe200078e00ff */
[----:B------:R-:W-:Y:S01]  /*6540*/  ISETP.GT.U32.AND P0, PT, R8, 0x7, PT ;  /* 0x000000070800780c */ /* 0x000fe20003f04070 */
[----:B------:R-:W-:Y:S01]  /*6550*/  IMAD.MOV.U32 R7, RZ, RZ, -0x1 ;  /* 0xffffffffff077424 */ /* 0x000fe200078e00ff */
[----:B------:R-:W-:-:S02]  /*6560*/  LOP3.LUT R4, R4, 0x1, RZ, 0xc0, !PT ;  /* 0x0000000104047812 */ /* 0x000fc400078ec0ff */
[----:B------:R-:W-:Y:S01]  /*6570*/  ISETP.LT.U32.AND P0, PT, R9, 0x8, P0 ;  /* 0x000000080900780c */ /* 0x000fe20000701070 */
[----:B------:R-:W0:Y:S01]  /*6580*/  @P1 S2R R6, SR_CgaCtaId ;  /* 0x0000000000061919 */ /* 0x000e220000008800 */
[----:B------:R-:W-:Y:S02]  /*6590*/  @P1 MOV R5, 0x400 ;  /* 0x0000040000051802 */ /* 0x000fe40000000f00 */
[----:B------:R-:W-:Y:S02]  /*65a0*/  IADD3.X R17, R17, UR42, RZ, P2, !PT ;  /* 0x0000002a11117c10 */ /* 0x000fe400097fe4ff */
[----:B------:R-:W-:Y:S02]  /*65b0*/  ISETP.GE.U32.AND P2, PT, R16, UR4, PT ;  /* 0x0000000410007c0c */ /* 0x000fe4000bf46070 */
[----:B------:R-:W-:Y:S02]  /*65c0*/  LOP3.LUT R8, R8, 0x7, RZ, 0xc0, !PT ;  /* 0x0000000708087812 */ /* 0x000fe400078ec0ff */
[----:B------:R-:W-:-:S02]  /*65d0*/  PRMT R11, RZ, 0x7610, R11 ;  /* 0x00007610ff0b7816 */ /* 0x000fc4000000000b */
[----:B0-----:R-:W-:-:S04]  /*65e0*/  @P1 LEA R5, R6, R5, 0x18 ;  /* 0x0000000506051211 */ /* 0x001fc800078ec0ff */
[----:B------:R0:W-:Y:S01]  /*65f0*/  @P1 SYNCS.ARRIVE.TRANS64.A1T0 RZ, [R5+URZ+0x98], RZ ;  /* 0x000098ff05ff19a7 */ /* 0x0001e2000810003f */
[----:B------:R-:W-:Y:S02]  /*6600*/  ISETP.NE.U32.AND P1, PT, R4, 0x1, PT ;  /* 0x000000010400780c */ /* 0x000fe40003f25070 */
[----:B------:R-:W-:Y:S02]  /*6610*/  SEL R4, RZ, 0x1, !P0 ;  /* 0x00000001ff047807 */ /* 0x000fe40004000000 */
[----:B------:R-:W-:Y:S02]  /*6620*/  ISETP.GE.U32.AND.EX P0, PT, R17, UR5, PT, P2 ;  /* 0x0000000511007c0c */ /* 0x000fe4000bf06120 */
[----:B------:R-:W-:-:S04]  /*6630*/  ISETP.GT.U32.AND P1, PT, R9, 0x7, !P1 ;  /* 0x000000070900780c */ /* 0x000fc80004f24070 */
[----:B0-----:R-:W-:-:S04]  /*6640*/  SEL R5, RZ, 0x1, !P1 ;  /* 0x00000001ff057807 */ /* 0x001fc80004800000 */
[--C-:B------:R-:W-:Y:S02]  /*6650*/  LOP3.LUT R3, R5, R3, R4.reuse, 0x96, !PT ;  /* 0x0000000305037212 */ /* 0x100fe400078e9604 */
[----:B------:R-:W-:Y:S01]  /*6660*/  PRMT R4, RZ, 0x7610, R4 ;  /* 0x00007610ff047816 */ /* 0x000fe20000000004 */
[----:B------:R-:W-:Y:S06]  /*6670*/  @P0 BRA `(.L_x_143) ;  /* 0x0000000400500947 */ /* 0x000fec0003800000 */
[----:B------:R-:W0:Y:S01]  /*6680*/  S2R R19, SR_CTAID.X ;  /* 0x0000000000137919 */ /* 0x000e220000002500 */
[----:B------:R-:W-:Y:S01]  /*6690*/  ULDC.64 UR4, c[0x0][0x628] ;  /* 0x00018a0000047ab9 */ /* 0x000fe20000000a00 */
[----:B------:R-:W1:Y:S01]  /*66a0*/  LDC R20, c[0x0][0x144] ;  /* 0x00005100ff147b82 */ /* 0x000e620000000800 */
[----:B------:R-:W-:Y:S01]  /*66b0*/  ISETP.NE.U32.AND P0, PT, RZ, UR4, PT ;  /* 0x00000004ff007c0c */ /* 0x000fe2000bf05070 */
[----:B------:R-:W2:Y:S01]  /*66c0*/  S2R R14, SR_CTAID.Y ;  /* 0x00000000000e7919 */ /* 0x000ea20000002600 */
[----:B------:R-:W-:Y:S01]  /*66d0*/  ULDC UR7, c[0x0][0x630] ;  /* 0x00018c0000077ab9 */ /* 0x000fe20000000800 */
[----:B------:R-:W-:Y:S01]  /*66e0*/  ULDC UR8, c[0x0][0x150] ;  /* 0x0000540000087ab9 */ /* 0x000fe20000000800 */
[----:B------:R-:W-:Y:S01]  /*66f0*/  ISETP.NE.AND.EX P0, PT, RZ, UR5, PT, P0 ;  /* 0x00000005ff007c0c */ /* 0x000fe2000bf05300 */
[----:B------:R-:W-:Y:S02]  /*6700*/  IMAD.MOV.U32 R4, RZ, RZ, R16 ;  /* 0x000000ffff047224 */ /* 0x000fe400078e0010 */
[----:B------:R-:W-:Y:S01]  /*6710*/  IMAD.MOV.U32 R5, RZ, RZ, R17 ;  /* 0x000000ffff057224 */ /* 0x000fe200078e0011 */
[----:B0-----:R-:W-:-:S09]  /*6720*/  I2FP.F32.U32 R21, R19 ;  /* 0x0000001300157245 */ /* 0x001fd20000201000 */
[----:B------:R-:W-:Y:S05]  /*6730*/  @!P0 BRA `(.L_x_144) ;  /* 0x0000000000288947 */ /* 0x000fea0003800000 */
[----:B------:R-:W-:Y:S02]  /*6740*/  ULDC UR6, c[0x0][0x634] ;  /* 0x00018d0000067ab9 */ /* 0x000fe40000000800 */
[----:B------:R-:W-:-:S05]  /*6750*/  IADD3 R5, P0, R16, UR6, RZ ;  /* 0x0000000610057c10 */ /* 0x000fca000ff1e0ff */
[----:B------:R-:W-:-:S04]  /*6760*/  IMAD.X R15, RZ, RZ, R17, P0 ;  /* 0x000000ffff0f7224 */ /* 0x000fc800000e0611 */
[----:B------:R-:W-:-:S04]  /*6770*/  IMAD.WIDE.U32 R6, R15, UR4, RZ ;  /* 0x000000040f067c25 */ /* 0x000fc8000f8e00ff */
[----:B------:R-:W-:-:S04]  /*6780*/  IMAD.WIDE.U32 R6, P0, R5, UR5, R6 ;  /* 0x0000000505067c25 */ /* 0x000fc8000f800006 */
[----:B------:R-:W-:-:S04]  /*6790*/  IMAD.WIDE.U32 R4, R5, UR4, RZ ;  /* 0x0000000405047c25 */ /* 0x000fc8000f8e00ff */
[----:B------:R-:W-:Y:S01]  /*67a0*/  IMAD.MOV.U32 R4, RZ, RZ, R7 ;  /* 0x000000ffff047224 */ /* 0x000fe200078e0007 */
[----:B------:R-:W-:Y:S01]  /*67b0*/  IADD3 RZ, P1, R5, R6, RZ ;  /* 0x0000000605ff7210 */ /* 0x000fe20007f3e0ff */
[----:B------:R-:W-:-:S04]  /*67c0*/  IMAD.X R5, RZ, RZ, RZ, P0 ;  /* 0x000000ffff057224 */ /* 0x000fc800000e06ff */
[----:B------:R-:W-:-:S08]  /*67d0*/  IMAD.WIDE.U32.X R4, R15, UR5, R4, P1 ;  /* 0x000000050f047c25 */ /* 0x000fd000088e0404 */
.L_x_144:
[----:B------:R-:W-:Y:S01]  /*67e0*/  FMUL R21, R21, UR8 ;  /* 0x0000000815157c20 */ /* 0x000fe20008400000 */
[--C-:B------:R-:W-:Y:S01]  /*67f0*/  SHF.R.U64 R15, R4, UR7, R5.reuse ;  /* 0x00000007040f7c19 */ /* 0x100fe20008001205 */
[----:B------:R-:W-:Y:S01]  /*6800*/  ULDC.64 UR4, c[0x0][0x620] ;  /* 0x0001880000047ab9 */ /* 0x000fe20000000a00 */
[----:B------:R-:W-:Y:S01]  /*6810*/  SHF.R.U32.HI R4, RZ, UR7, R5 ;  /* 0x00000007ff047c19 */ /* 0x000fe20008011605 */
[----:B------:R-:W-:Y:S01]  /*6820*/  ULDC.64 UR6, c[0x0][0x640] ;  /* 0x0001900000067ab9 */ /* 0x000fe20000000a00 */
[----:B------:R-:W-:Y:S01]  /*6830*/  IADD3 R5, P0, RZ, -R15, RZ ;  /* 0x8000000fff057210 */ /* 0x000fe20007f1e0ff */
[----:B------:R-:W0:Y:S04]  /*6840*/  F2I.U32.TRUNC.NTZ R21, R21 ;  /* 0x0000001500157305 */ /* 0x000e28000020f000 */
[----:B------:R-:W-:Y:S01]  /*6850*/  IMAD.X R4, RZ, RZ, ~R4, P0 ;  /* 0x000000ffff047224 */ /* 0x000fe200000e0e04 */
[----:B------:R-:W-:-:S03]  /*6860*/  ISETP.NE.U32.AND P0, PT, RZ, UR6, PT ;  /* 0x00000006ff007c0c */ /* 0x000fc6000bf05070 */
[----:B------:R-:W-:Y:S01]  /*6870*/  IMAD R4, R4, UR4, RZ ;  /* 0x0000000404047c24 */ /* 0x000fe2000f8e02ff */
[----:B------:R-:W-:-:S03]  /*6880*/  ISETP.NE.AND.EX P0, PT, RZ, UR7, PT, P0 ;  /* 0x00000007ff007c0c */ /* 0x000fc6000bf05300 */
[C---:B------:R-:W-:Y:S01]  /*6890*/  IMAD R7, R5.reuse, UR5, R4 ;  /* 0x0000000505077c24 */ /* 0x040fe2000f8e0204 */
[----:B------:R-:W-:Y:S01]  /*68a0*/  ULDC UR5, c[0x0][0x154] ;  /* 0x0000550000057ab9 */ /* 0x000fe20000000800 */
[----:B------:R-:W-:Y:S01]  /*68b0*/  IMAD.WIDE.U32 R4, R5, UR4, R16 ;  /* 0x0000000405047c25 */ /* 0x000fe2000f8e0010 */
[----:B------:R-:W-:-:S03]  /*68c0*/  ULDC UR4, c[0x0][0x618] ;  /* 0x0001860000047ab9 */ /* 0x000fc60000000800 */
[----:B0-----:R-:W-:Y:S02]  /*68d0*/  IMAD.MOV R6, RZ, RZ, -R21 ;  /* 0x000000ffff067224 */ /* 0x001fe400078e0a15 */
[----:B------:R-:W0:Y:S01]  /*68e0*/  LDC R21, c[0x0][0x148] ;  /* 0x00005200ff157b82 */ /* 0x000e220000000800 */
[----:B------:R-:W-:Y:S02]  /*68f0*/  IMAD.IADD R5, R5, 0x1, R7 ;  /* 0x0000000105057824 */ /* 0x000fe400078e0207 */
[----:B-1----:R-:W-:Y:S01]  /*6900*/  IMAD R19, R20, R6, R19 ;  /* 0x0000000614137224 */ /* 0x002fe200078e0213 */
[----:B--2---:R-:W-:Y:S02]  /*6910*/  I2FP.F32.U32 R6, R14 ;  /* 0x0000000e00067245 */ /* 0x004fe40000201000 */
[--C-:B------:R-:W-:Y:S02]  /*6920*/  SHF.R.U64 R20, R4, UR4, R5.reuse ;  /* 0x0000000404147c19 */ /* 0x100fe40008001205 */
[----:B------:R-:W-:Y:S01]  /*6930*/  SHF.R.U32.HI R5, RZ, UR4, R5 ;  /* 0x00000004ff057c19 */ /* 0x000fe20008011605 */
[----:B------:R-:W-:Y:S01]  /*6940*/  FMUL R6, R6, UR5 ;  /* 0x0000000506067c20 */ /* 0x000fe20008400000 */
[----:B------:R-:W-:-:S02]  /*6950*/  ULDC UR4, c[0x0][0x608] ;  /* 0x0001820000047ab9 */ /* 0x000fc40000000800 */
[--C-:B------:R-:W-:Y:S01]  /*6960*/  SHF.R.U64 R23, R20, UR4, R5.reuse ;  /* 0x0000000414177c19 */ /* 0x100fe20008001205 */
[----:B------:R1:W2:Y:S01]  /*6970*/  F2I.U32.TRUNC.NTZ R24, R6 ;  /* 0x0000000600187305 */ /* 0x0002a2000020f000 */
[----:B------:R-:W-:Y:S01]  /*6980*/  SHF.R.U32.HI R4, RZ, UR4, R5 ;  /* 0x00000004ff047c19 */ /* 0x000fe20008011605 */
[----:B------:R-:W-:-:S03]  /*6990*/  ULDC UR4, c[0x0][0x658] ;  /* 0x0001960000047ab9 */ /* 0x000fc60000000800 */
[--C-:B------:R-:W-:Y:S02]  /*69a0*/  SHF.R.U64 R22, R23, UR4, R4.reuse ;  /* 0x0000000417167c19 */ /* 0x100fe40008001204 */
[----:B------:R-:W-:-:S03]  /*69b0*/  SHF.R.U32.HI R25, RZ, UR4, R4 ;  /* 0x00000004ff197c19 */ /* 0x000fc60008011604 */
[----:B------:R-:W-:Y:S02]  /*69c0*/  IMAD.MOV.U32 R4, RZ, RZ, R22 ;  /* 0x000000ffff047224 */ /* 0x000fe400078e0016 */
[----:B------:R-:W-:Y:S01]  /*69d0*/  IMAD.MOV.U32 R5, RZ, RZ, R25 ;  /* 0x000000ffff057224 */ /* 0x000fe200078e0019 */
[----:B-1----:R-:W-:Y:S06]  /*69e0*/  @!P0 BRA `(.L_x_145) ;  /* 0x0000000000288947 */ /* 0x002fec0003800000 */
        /* <DEDUP_REMOVED lines=10> */
.L_x_145:
[----:B------:R-:W-:Y:S01]  /*6a90*/  ISETP.NE.AND P0, PT, R2, 0x1, PT ;  /* 0x000000010200780c */ /* 0x000fe20003f05270 */
[----:B------:R-:W-:Y:S01]  /*6aa0*/  ULDC UR4, c[0x0][0x648] ;  /* 0x0001920000047ab9 */ /* 0x000fe20000000800 */
[----:B------:R-:W-:Y:S01]  /*6ab0*/  LOP3.LUT R23, R23, UR16, RZ, 0xc0, !PT ;  /* 0x0000001017177c12 */ /* 0x000fe2000f8ec0ff */
[----:B--2---:R-:W-:Y:S01]  /*6ac0*/  IMAD.MOV R24, RZ, RZ, -R24 ;  /* 0x000000ffff187224 */ /* 0x004fe200078e0a18 */
[----:B------:R-:W-:Y:S01]  /*6ad0*/  SHF.R.U64 R4, R4, UR4, R5 ;  /* 0x0000000404047c19 */ /* 0x000fe20008001205 */
[----:B------:R-:W-:Y:S01]  /*6ae0*/  ULDC UR4, c[0x0][0x638] ;  /* 0x00018e0000047ab9 */ /* 0x000fe20000000800 */
[----:B------:R-:W-:Y:S01]  /*6af0*/  LOP3.LUT R7, R20, UR15, RZ, 0xc0, !PT ;  /* 0x0000000f14077c12 */ /* 0x000fe2000f8ec0ff */
[----:B------:R-:W-:Y:S02]  /*6b00*/  ULDC UR5, c[0x0][0x610] ;  /* 0x0001840000057ab9 */ /* 0x000fe40000000800 */
[----:B------:R-:W-:Y:S02]  /*6b10*/  IMAD.MOV R5, RZ, RZ, -R4 ;  /* 0x000000ffff057224 */ /* 0x000fe400078e0a04 */
[----:B------:R-:W-:-:S02]  /*6b20*/  IMAD R4, R4, UR17, R23 ;  /* 0x0000001104047c24 */ /* 0x000fc4000f8e0217 */
[----:B0-----:R-:W-:Y:S02]  /*6b30*/  @P0 IMAD R19, R21, R24, R14 ;  /* 0x0000001815130224 */ /* 0x001fe400078e020e */
[----:B------:R-:W-:Y:S01]  /*6b40*/  IMAD R22, R5, UR4, R22 ;  /* 0x0000000405167c24 */ /* 0x000fe2000f8e0216 */
[----:B------:R-:W-:Y:S01]  /*6b50*/  ULDC UR4, c[0x0][0x600] ;  /* 0x0001800000047ab9 */ /* 0x000fe20000000800 */
[----:B------:R-:W-:Y:S02]  /*6b60*/  IMAD R20, R4, UR5, R19 ;  /* 0x0000000504147c24 */ /* 0x000fe4000f8e0213 */
[----:B------:R-:W-:Y:S02]  /*6b70*/  IMAD R5, R22, UR4, R7 ;  /* 0x0000000416057c24 */ /* 0x000fe4000f8e0207 */
[----:B------:R-:W-:Y:S02]  /*6b80*/  IMAD.MOV.U32 R4, RZ, RZ, 0x1 ;  /* 0x00000001ff047424 */ /* 0x000fe400078e00ff */
[----:B------:R-:W-:Y:S01]  /*6b90*/  IMAD.MOV.U32 R7, RZ, RZ, R15 ;  /* 0x000000ffff077224 */ /* 0x000fe200078e000f */
[----:B------:R-:W-:-:S02]  /*6ba0*/  SEL R19, R5, R20, !P0 ;  /* 0x0000001405137207 */ /* 0x000fc40004000000 */
[----:B------:R-:W-:-:S07]  /*6bb0*/  SEL R20, R20, R5, !P0 ;  /* 0x0000000514147207 */ /* 0x000fce0004000000 */
.L_x_143:
[----:B------:R-:W-:Y:S05]  /*6bc0*/  BSYNC B1 ;  /* 0x0000000000017941 */ /* 0x000fea0003800000 */
.L_x_142:
[----:B------:R-:W-:-:S13]  /*6bd0*/  LOP3.LUT P0, RZ, R4, 0xff, RZ, 0xc0, !PT ;  /* 0x000000ff04ff7812 */ /* 0x000fda000780c0ff */
[----:B------:R-:W-:Y:S05]  /*6be0*/  @P0 BRA `(.L_x_146) ;  /* 0xfffffff400380947 */ /* 0x000fea000383ffff */
[----:B------:R-:W-:Y:S05]  /*6bf0*/  BSYNC B0 ;  /* 0x0000000000007941 */ /* 0x000fea0003800000 */
.L_x_135:
[----:B------:R-:W-:-:S03]  /*6c00*/  UMOV UR4, 0xffffffff ;  /* 0xffffffff00047882 */ /* 0x000fc60000000000 */
[----:B------:R-:W-:Y:S05]  /*6c10*/  BRA.DIV UR4, `(.L_x_147) ;  /* 0x0000000604a47947 */ /* 0x000fea000b800000 */
[----:B------:R-:W-:-:S13]  /*6c20*/  ELECT P6, URZ, PT ;  /* 0x00000000003f782f */ /* 0x000fda00038c0000 */
.L_x_165:
[----:B------:R-:W-:Y:S04]  /*6c30*/  BSSY B0, `(.L_x_148) ;  /* 0x000004f000007945 */ /* 0x000fe80003800000 */
[----:B------:R-:W-:Y:S05]  /*6c40*/  @!P6 BRA `(.L_x_149) ;  /* 0x000000040034e947 */ /* 0x000fea0003800000 */
[----:B------:R-:W-:-:S04]  /*6c50*/  LOP3.LUT R18, R18, 0x2, RZ, 0xfc, !PT ;  /* 0x0000000212127812 */ /* 0x000fc800078efcff */
[----:B------:R-:W-:-:S13]  /*6c60*/  ISETP.NE.AND P0, PT, R18, 0x3, PT ;  /* 0x000000031200780c */ /* 0x000fda0003f05270 */
[----:B------:R-:W-:Y:S05]  /*6c70*/  @!P0 BRA `(.L_x_150) ;  /* 0x0000000000048947 */ /* 0x000fea0003800000 */
[----:B------:R-:W-:Y:S01]  /*6c80*/  BPT.TRAP 0x1 ;  /* 0x000000040000795c */ /* 0x000fe20000300000 */
.L_x_150:
[----:B------:R-:W0:Y:S01]  /*6c90*/  S2R R5, SR_CgaCtaId ;  /* 0x0000000000057919 */ /* 0x000e220000008800 */
[----:B------:R-:W-:Y:S02]  /*6ca0*/  MOV R0, 0x400 ;  /* 0x0000040000007802 */ /* 0x000fe40000000f00 */
[----:B------:R-:W-:Y:S02]  /*6cb0*/  SHF.L.U32 R2, R3, 0x1f, RZ ;  /* 0x0000001f03027819 */ /* 0x000fe400000006ff */
[----:B0-----:R-:W-:-:S05]  /*6cc0*/  LEA R5, R5, R0, 0x18 ;  /* 0x0000000005057211 */ /* 0x001fca00078ec0ff */
[----:B------:R-:W-:-:S04]  /*6cd0*/  VIADD R5, R5, 0x40 ;  /* 0x0000004005057836 */ /* 0x000fc80000000000 */
[C---:B------:R-:W-:Y:S02]  /*6ce0*/  IMAD R7, R8.reuse, 0x8, R5 ;  /* 0x0000000808077824 */ /* 0x040fe400078e0205 */
[----:B------:R-:W-:Y:S02]  /*6cf0*/  VIADD R8, R8, 0x1 ;  /* 0x0000000108087836 */ /* 0x000fe40000000000 */
[----:B------:R-:W0:Y:S03]  /*6d00*/  SYNCS.PHASECHK.TRANS64.TRYWAIT P0, [R7+URZ], R2 ;  /* 0x00000002070075a7 */ /* 0x000e26000800017f */
[----:B------:R-:W-:-:S04]  /*6d10*/  ISETP.NE.AND P1, PT, R8, 0x8, PT ;  /* 0x000000080800780c */ /* 0x000fc80003f25270 */
[----:B------:R-:W-:Y:S02]  /*6d20*/  SEL R0, RZ, 0x1, P1 ;  /* 0x00000001ff007807 */ /* 0x000fe40000800000 */
[----:B------:R-:W-:Y:S02]  /*6d30*/  SEL R8, R8, RZ, P1 ;  /* 0x000000ff08087207 */ /* 0x000fe40000800000 */
[----:B------:R-:W-:-:S03]  /*6d40*/  LOP3.LUT R9, R3, R0, RZ, 0x3c, !PT ;  /* 0x0000000003097212 */ /* 0x000fc600078e3cff */
[----:B------:R-:W-:Y:S01]  /*6d50*/  IMAD R6, R8, 0x8, R5 ;  /* 0x0000000808067824 */ /* 0x000fe200078e0205 */
[----:B------:R-:W-:Y:S01]  /*6d60*/  SHF.L.U32 R3, R9, 0x1f, RZ ;  /* 0x0000001f09037819 */ /* 0x000fe200000006ff */
[----:B0-----:R-:W-:Y:S06]  /*6d70*/  @!P0 BRA `(.L_x_151) ;  /* 0x00000004006c8947 */ /* 0x001fec0003800000 */
.L_x_166:
[----:B------:R-:W1:Y:S01]  /*6d80*/  SYNCS.PHASECHK.TRANS64.TRYWAIT P0, [R6+URZ], R3 ;  /* 0x00000003060075a7 */ /* 0x000e62000800017f */
[----:B------:R-:W-:-:S05]  /*6d90*/  VIADD R0, R8, 0x1 ;  /* 0x0000000108007836 */ /* 0x000fca0000000000 */
[----:B------:R-:W-:-:S04]  /*6da0*/  ISETP.NE.AND P1, PT, R0, 0x8, PT ;  /* 0x000000080000780c */ /* 0x000fc80003f25270 */
[----:B0-----:R-:W-:Y:S02]  /*6db0*/  SEL R2, RZ, 0x1, P1 ;  /* 0x00000001ff027807 */ /* 0x001fe40000800000 */
[----:B------:R-:W-:Y:S02]  /*6dc0*/  SEL R0, R0, RZ, P1 ;  /* 0x000000ff00007207 */ /* 0x000fe40000800000 */
[----:B------:R-:W-:-:S03]  /*6dd0*/  LOP3.LUT R9, R9, R2, RZ, 0x3c, !PT ;  /* 0x0000000209097212 */ /* 0x000fc600078e3cff */
[----:B------:R-:W-:Y:S01]  /*6de0*/  IMAD R7, R0, 0x8, R5 ;  /* 0x0000000800077824 */ /* 0x000fe200078e0205 */
[----:B------:R-:W-:Y:S01]  /*6df0*/  SHF.L.U32 R4, R9, 0x1f, RZ ;  /* 0x0000001f09047819 */ /* 0x000fe200000006ff */
[----:B-1----:R-:W-:Y:S06]  /*6e00*/  @!P0 BRA `(.L_x_152) ;  /* 0x00000004005c8947 */ /* 0x002fec0003800000 */
.L_x_167:
[----:B------:R-:W1:Y:S01]  /*6e10*/  SYNCS.PHASECHK.TRANS64.TRYWAIT P0, [R7+URZ], R4 ;  /* 0x00000004070075a7 */ /* 0x000e62000800017f */
[----:B------:R-:W-:-:S05]  /*6e20*/  VIADD R0, R0, 0x1 ;  /* 0x0000000100007836 */ /* 0x000fca0000000000 */
[----:B------:R-:W-:-:S04]  /*6e30*/  ISETP.NE.AND P1, PT, R0, 0x8, PT ;  /* 0x000000080000780c */ /* 0x000fc80003f25270 */
[----:B------:R-:W-:Y:S02]  /*6e40*/  SEL R2, RZ, 0x1, P1 ;  /* 0x00000001ff027807 */ /* 0x000fe40000800000 */
[----:B------:R-:W-:Y:S02]  /*6e50*/  SEL R0, R0, RZ, P1 ;  /* 0x000000ff00007207 */ /* 0x000fe40000800000 */
[----:B------:R-:W-:-:S03]  /*6e60*/  LOP3.LUT R9, R9, R2, RZ, 0x3c, !PT ;  /* 0x0000000209097212 */ /* 0x000fc600078e3cff */
[----:B0-----:R-:W-:Y:S01]  /*6e70*/  IMAD R6, R0, 0x8, R5 ;  /* 0x0000000800067824 */ /* 0x001fe200078e0205 */
[----:B------:R-:W-:Y:S01]  /*6e80*/  SHF.L.U32 R3, R9, 0x1f, RZ ;  /* 0x0000001f09037819 */ /* 0x000fe200000006ff */
[----:B-1----:R-:W-:Y:S06]  /*6e90*/  @!P0 BRA `(.L_x_153) ;  /* 0x00000004004c8947 */ /* 0x002fec0003800000 */
.L_x_168:
        /* <DEDUP_REMOVED lines=9> */
.L_x_169:
        /* <DEDUP_REMOVED lines=9> */
.L_x_170:
        /* <DEDUP_REMOVED lines=9> */
.L_x_171:
[----:B------:R-:W1:Y:S01]  /*7050*/  SYNCS.PHASECHK.TRANS64.TRYWAIT P0, [R7+URZ], R4 ;  /* 0x00000004070075a7 */ /* 0x000e62000800017f */
[----:B------:R-:W-:-:S05]  /*7060*/  VIADD R0, R0, 0x1 ;  /* 0x0000000100007836 */ /* 0x000fca0000000000 */
[----:B------:R-:W-:-:S04]  /*7070*/  ISETP.NE.AND P1, PT, R0, 0x8, PT ;  /* 0x000000080000780c */ /* 0x000fc80003f25270 */
[----:B------:R-:W-:Y:S02]  /*7080*/  SEL R2, RZ, 0x1, P1 ;  /* 0x00000001ff027807 */ /* 0x000fe40000800000 */
[----:B------:R-:W-:Y:S02]  /*7090*/  SEL R0, R0, RZ, P1 ;  /* 0x000000ff00007207 */ /* 0x000fe40000800000 */
[----:B------:R-:W-:Y:S01]  /*70a0*/  LOP3.LUT R2, R9, R2, RZ, 0x3c, !PT ;  /* 0x0000000209027212 */ /* 0x000fe200078e3cff */
[----:B-1----:R-:W-:Y:S06]  /*70b0*/  @!P0 BRA `(.L_x_157) ;  /* 0x0000000400148947 */ /* 0x002fec0003800000 */
.L_x_172:
[----:B------:R-:W-:Y:S01]  /*70c0*/  IMAD R5, R0, 0x8, R5 ;  /* 0x0000000800057824 */ /* 0x000fe200078e0205 */
[----:B------:R-:W-:-:S07]  /*70d0*/  SHF.L.U32 R0, R2, 0x1f, RZ ;  /* 0x0000001f02007819 */ /* 0x000fce00000006ff */
.L_x_158:
[----:B--2---:R2:W3:Y:S02]  /*70e0*/  SYNCS.PHASECHK.TRANS64.TRYWAIT P0, [R5+URZ], R0 ;  /* 0x00000000050075a7 */ /* 0x0044e4000800017f */
[----:B---3--:R-:W-:Y:S05]  /*70f0*/  @!P0 NANOSLEEP.SYNCS 0x989680 ;  /* 0x009896800000895d */ /* 0x008fea0003900000 */
[----:B------:R-:W3:Y:S02]  /*7100*/  @!P0 SYNCS.PHASECHK.TRANS64 P0, [R5+URZ], R0 ;  /* 0x00000000050085a7 */ /* 0x000ee4000800007f */
[----:B---3--:R-:W-:Y:S05]  /*7110*/  @!P0 BRA `(.L_x_158) ;  /* 0xfffffffc00f08947 */ /* 0x008fea000383ffff */
.L_x_149:
[----:B------:R-:W-:Y:S05]  /*7120*/  BSYNC B0 ;  /* 0x0000000000007941 */ /* 0x000fea0003800000 */
.L_x_148:
[----:B------:R-:W-:Y:S05]  /*7130*/  EXIT ;  /* 0x000000000000794d */ /* 0x000fea0003800000 */
.L_x_22:
[----:B-1----:R1:W2:Y:S02]  /*7140*/  SYNCS.PHASECHK.TRANS64.TRYWAIT P1, [R3+URZ], R0 ;  /* 0x00000000030075a7 */ /* 0x0022a4000802017f */
[----:B--2---:R-:W-:Y:S05]  /*7150*/  @!P1 NANOSLEEP.SYNCS 0x989680 ;  /* 0x009896800000995d */ /* 0x004fea0003900000 */
[----:B------:R-:W2:Y:S02]  /*7160*/  @!P1 SYNCS.PHASECHK.TRANS64 P1, [R3+URZ], R0 ;  /* 0x00000000030095a7 */ /* 0x000ea4000802007f */
[----:B--2---:R-:W-:Y:S05]  /*7170*/  @!P1 BRA `(.L_x_22) ;  /* 0xfffffffc00f09947 */ /* 0x004fea000383ffff */
[----:B------:R-:W-:Y:S05]  /*7180*/  BRA `(.L_x_21) ;  /* 0xffffffa400b47947 */ /* 0x000fea000383ffff */
.L_x_27:
[----:B-1----:R1:W2:Y:S02]  /*7190*/  SYNCS.PHASECHK.TRANS64.TRYWAIT P1, [R5+URZ], R4 ;  /* 0x00000004050075a7 */ /* 0x0022a4000802017f */
[----:B--2---:R-:W-:Y:S05]  /*71a0*/  @!P1 NANOSLEEP.SYNCS 0x989680 ;  /* 0x009896800000995d */ /* 0x004fea0003900000 */
[----:B------:R-:W2:Y:S02]  /*71b0*/  @!P1 SYNCS.PHASECHK.TRANS64 P1, [R5+URZ], R4 ;  /* 0x00000004050095a7 */ /* 0x000ea4000802007f */
[----:B--2---:R-:W-:Y:S05]  /*71c0*/  @!P1 BRA `(.L_x_27) ;  /* 0xfffffffc00f09947 */ /* 0x004fea000383ffff */
[----:B------:R-:W-:Y:S05]  /*71d0*/  BRA `(.L_x_26) ;  /* 0xffffffa800907947 */ /* 0x000fea000383ffff */
.L_x_136:
[----:B------:R-:W-:Y:S01]  /*71e0*/  BSSY B1, `(.L_x_159) ;  /* 0x0000006000017945 */ /* 0x000fe20003800000 */
[----:B------:R-:W-:-:S07]  /*71f0*/  IMAD.MOV.U32 R15, RZ, RZ, -0x1 ;  /* 0xffffffffff0f7424 */ /* 0x000fce00078e00ff */
[----:B------:R-:W-:Y:S05]  /*7200*/  WARPSYNC.COLLECTIVE R15, `(.L_x_160) ;  /* 0x000000000f0c7348 */ /* 0x000fea0003c00000 */
[----:B------:R-:W-:Y:S02]  /*7210*/  ELECT P6, UR62, PT ;  /* 0x00000000003e782f */ /* 0x000fe400038c0000 */
[----:B------:R-:W-:Y:S01]  /*7220*/  MOV R14, UR62 ;  /* 0x0000003e000e7c02 */ /* 0x000fe20008000f00 */
[----:B------:R-:W-:Y:S10]  /*7230*/  ENDCOLLECTIVE ;  /* 0x000000000000791b */ /* 0x000ff40003800000 */
.L_x_160:
[----:B------:R-:W-:Y:S05]  /*7240*/  BSYNC B1 ;  /* 0x0000000000017941 */ /* 0x000fea0003800000 */
.L_x_159:
[----:B------:R-:W-:Y:S05]  /*7250*/  BRA `(.L_x_161) ;  /* 0xffffffec00a87947 */ /* 0x000fea000383ffff */
.L_x_139:
[----:B0-----:R0:W1:Y:S02]  /*7260*/  SYNCS.PHASECHK.TRANS64.TRYWAIT P0, [R21+URZ+0x40], R6 ;  /* 0x00004006150075a7 */ /* 0x001064000800017f */
[----:B-1----:R-:W-:Y:S05]  /*7270*/  @!P0 NANOSLEEP.SYNCS 0x989680 ;  /* 0x009896800000895d */ /* 0x002fea0003900000 */
[----:B------:R-:W1:Y:S02]  /*7280*/  @!P0 SYNCS.PHASECHK.TRANS64 P0, [R21+URZ+0x40], R6 ;  /* 0x00004006150085a7 */ /* 0x000e64000800007f */
[----:B-1----:R-:W-:Y:S05]  /*7290*/  @!P0 BRA `(.L_x_139) ;  /* 0xfffffffc00f08947 */ /* 0x002fea000383ffff */
[----:B------:R-:W-:Y:S05]  /*72a0*/  BRA `(.L_x_162) ;  /* 0xffffffec00e47947 */ /* 0x000fea000383ffff */
.L_x_147:
[----:B------:R-:W-:Y:S01]  /*72b0*/  BSSY B0, `(.L_x_163) ;  /* 0x0000006000007945 */ /* 0x000fe20003800000 */
[----:B------:R-:W-:-:S07]  /*72c0*/  IMAD.MOV.U32 R15, RZ, RZ, -0x1 ;  /* 0xffffffffff0f7424 */ /* 0x000fce00078e00ff */
[----:B------:R-:W-:Y:S05]  /*72d0*/  WARPSYNC.COLLECTIVE R15, `(.L_x_164) ;  /* 0x000000000f0c7348 */ /* 0x000fea0003c00000 */
[----:B------:R-:W-:Y:S02]  /*72e0*/  ELECT P6, UR62, PT ;  /* 0x00000000003e782f */ /* 0x000fe400038c0000 */
[----:B------:R-:W-:Y:S01]  /*72f0*/  MOV R14, UR62 ;  /* 0x0000003e000e7c02 */ /* 0x000fe20008000f00 */
[----:B------:R-:W-:Y:S10]  /*7300*/  ENDCOLLECTIVE ;  /* 0x000000000000791b */ /* 0x000ff40003800000 */
.L_x_164:
[----:B------:R-:W-:Y:S05]  /*7310*/  BSYNC B0 ;  /* 0x0000000000007941 */ /* 0x000fea0003800000 */
.L_x_163:
[----:B------:R-:W-:Y:S05]  /*7320*/  BRA `(.L_x_165) ;  /* 0xfffffff800407947 */ /* 0x000fea000383ffff */
.L_x_151:
[----:B0-----:R0:W1:Y:S02]  /*7330*/  SYNCS.PHASECHK.TRANS64.TRYWAIT P0, [R7+URZ], R2 ;  /* 0x00000002070075a7 */ /* 0x001064000800017f */
[----:B-1----:R-:W-:Y:S05]  /*7340*/  @!P0 NANOSLEEP.SYNCS 0x989680 ;  /* 0x009896800000895d */ /* 0x002fea0003900000 */
[----:B------:R-:W1:Y:S02]  /*7350*/  @!P0 SYNCS.PHASECHK.TRANS64 P0, [R7+URZ], R2 ;  /* 0x00000002070085a7 */ /* 0x000e64000800007f */
[----:B-1----:R-:W-:Y:S05]  /*7360*/  @!P0 BRA `(.L_x_151) ;  /* 0xfffffffc00f08947 */ /* 0x002fea000383ffff */
[----:B------:R-:W-:Y:S05]  /*7370*/  BRA `(.L_x_166) ;  /* 0xfffffff800807947 */ /* 0x000fea000383ffff */
.L_x_152:
[----:B0-----:R0:W1:Y:S02]  /*7380*/  SYNCS.PHASECHK.TRANS64.TRYWAIT P0, [R6+URZ], R3 ;  /* 0x00000003060075a7 */ /* 0x001064000800017f */
[----:B-1----:R-:W-:Y:S05]  /*7390*/  @!P0 NANOSLEEP.SYNCS 0x989680 ;  /* 0x009896800000895d */ /* 0x002fea0003900000 */
[----:B------:R-:W1:Y:S02]  /*73a0*/  @!P0 SYNCS.PHASECHK.TRANS64 P0, [R6+URZ], R3 ;  /* 0x00000003060085a7 */ /* 0x000e64000800007f */
[----:B-1----:R-:W-:Y:S05]  /*73b0*/  @!P0 BRA `(.L_x_152) ;  /* 0xfffffffc00f08947 */ /* 0x002fea000383ffff */
[----:B------:R-:W-:Y:S05]  /*73c0*/  BRA `(.L_x_167) ;  /* 0xfffffff800907947 */ /* 0x000fea000383ffff */
.L_x_153:
[----:B0-----:R0:W1:Y:S02]  /*73d0*/  SYNCS.PHASECHK.TRANS64.TRYWAIT P0, [R7+URZ], R4 ;  /* 0x00000004070075a7 */ /* 0x001064000800017f */
[----:B-1----:R-:W-:Y:S05]  /*73e0*/  @!P0 NANOSLEEP.SYNCS 0x989680 ;  /* 0x009896800000895d */ /* 0x002fea0003900000 */
[----:B------:R-:W1:Y:S02]  /*73f0*/  @!P0 SYNCS.PHASECHK.TRANS64 P0, [R7+URZ], R4 ;  /* 0x00000004070085a7 */ /* 0x000e64000800007f */
[----:B-1----:R-:W-:Y:S05]  /*7400*/  @!P0 BRA `(.L_x_153) ;  /* 0xfffffffc00f08947 */ /* 0x002fea000383ffff */
[----:B------:R-:W-:Y:S05]  /*7410*/  BRA `(.L_x_168) ;  /* 0xfffffff800a07947 */ /* 0x000fea000383ffff */
.L_x_154:
[----:B0-----:R0:W1:Y:S02]  /*7420*/  SYNCS.PHASECHK.TRANS64.TRYWAIT P0, [R6+URZ], R3 ;  /* 0x00000003060075a7 */ /* 0x001064000800017f */
[----:B-1----:R-:W-:Y:S05]  /*7430*/  @!P0 NANOSLEEP.SYNCS 0x989680 ;  /* 0x009896800000895d */ /* 0x002fea0003900000 */
[----:B------:R-:W1:Y:S02]  /*7440*/  @!P0 SYNCS.PHASECHK.TRANS64 P0, [R6+URZ], R3 ;  /* 0x00000003060085a7 */ /* 0x000e64000800007f */
[----:B-1----:R-:W-:Y:S05]  /*7450*/  @!P0 BRA `(.L_x_154) ;  /* 0xfffffffc00f08947 */ /* 0x002fea000383ffff */
[----:B------:R-:W-:Y:S05]  /*7460*/  BRA `(.L_x_169) ;  /* 0xfffffff800b07947 */ /* 0x000fea000383ffff */
.L_x_155:
[----:B0-----:R0:W1:Y:S02]  /*7470*/  SYNCS.PHASECHK.TRANS64.TRYWAIT P0, [R7+URZ], R4 ;  /* 0x00000004070075a7 */ /* 0x001064000800017f */
[----:B-1----:R-:W-:Y:S05]  /*7480*/  @!P0 NANOSLEEP.SYNCS 0x989680 ;  /* 0x009896800000895d */ /* 0x002fea0003900000 */
[----:B------:R-:W1:Y:S02]  /*7490*/  @!P0 SYNCS.PHASECHK.TRANS64 P0, [R7+URZ], R4 ;  /* 0x00000004070085a7 */ /* 0x000e64000800007f */
[----:B-1----:R-:W-:Y:S05]  /*74a0*/  @!P0 BRA `(.L_x_155) ;  /* 0xfffffffc00f08947 */ /* 0x002fea000383ffff */
[----:B------:R-:W-:Y:S05]  /*74b0*/  BRA `(.L_x_170) ;  /* 0xfffffff800c07947 */ /* 0x000fea000383ffff */
.L_x_156:
[----:B0-----:R0:W1:Y:S02]  /*74c0*/  SYNCS.PHASECHK.TRANS64.TRYWAIT P0, [R6+URZ], R3 ;  /* 0x00000003060075a7 */ /* 0x001064000800017f */
[----:B-1----:R-:W-:Y:S05]  /*74d0*/  @!P0 NANOSLEEP.SYNCS 0x989680 ;  /* 0x009896800000895d */ /* 0x002fea0003900000 */
[----:B------:R-:W1:Y:S02]  /*74e0*/  @!P0 SYNCS.PHASECHK.TRANS64 P0, [R6+URZ], R3 ;  /* 0x00000003060085a7 */ /* 0x000e64000800007f */
[----:B-1----:R-:W-:Y:S05]  /*74f0*/  @!P0 BRA `(.L_x_156) ;  /* 0xfffffffc00f08947 */ /* 0x002fea000383ffff */
[----:B------:R-:W-:Y:S05]  /*7500*/  BRA `(.L_x_171) ;  /* 0xfffffff800d07947 */ /* 0x000fea000383ffff */
.L_x_157:
[----:B-1----:R1:W2:Y:S02]  /*7510*/  SYNCS.PHASECHK.TRANS64.TRYWAIT P0, [R7+URZ], R4 ;  /* 0x00000004070075a7 */ /* 0x0022a4000800017f */
[----:B--2---:R-:W-:Y:S05]  /*7520*/  @!P0 NANOSLEEP.SYNCS 0x989680 ;  /* 0x009896800000895d */ /* 0x004fea0003900000 */
[----:B------:R-:W2:Y:S02]  /*7530*/  @!P0 SYNCS.PHASECHK.TRANS64 P0, [R7+URZ], R4 ;  /* 0x00000004070085a7 */ /* 0x000ea4000800007f */
[----:B--2---:R-:W-:Y:S05]  /*7540*/  @!P0 BRA `(.L_x_157) ;  /* 0xfffffffc00f08947 */ /* 0x004fea000383ffff */
[----:B------:R-:W-:Y:S05]  /*7550*/  BRA `(.L_x_172) ;  /* 0xfffffff800d87947 */ /* 0x000fea000383ffff */
.L_x_173:
[----:B------:R-:W-:-:S00]  /*7560*/  BRA `(.L_x_173) ;  /* 0xfffffffc00fc7947 */ /* 0x000fc0000383ffff */
[----:B------:R-:W-:-:S00]  /*7570*/  NOP ;  /* 0x0000000000007918 */ /* 0x000fc00000000000 */
        /* <DEDUP_REMOVED lines=8> */
.L_x_174:


//--------------------- .nv.global.init           --------------------------
	.section	.nv.global.init,"aw",@progbits
.nv.global.init:
	.type		$str$22,@object
	.size		$str$22,($str$23 - $str$22)
$str$22:
        /*0000*/ 	.byte	0x6b, 0x5f, 0x74, 0x69, 0x6c, 0x65, 0x5f, 0x63, 0x6f, 0x75, 0x6e, 0x74, 0x20, 0x3e, 0x3d, 0x20
        /*0010*/ 	.byte	0x31, 0x00
	.type		$str$23,@object
	.size		$str$23,(__unnamed_1 - $str$23)
$str$23:
        /*0012*/ 	.byte	0x2f, 0x74, 0x6d, 0x70, 0x2f, 0x63, 0x75, 0x74, 0x6c, 0x61, 0x73, 0x73, 0x5f, 0x73, 0x77, 0x65
        /*0022*/ 	.byte	0x65, 0x70, 0x5f, 0x73, 0x72, 0x63, 0x2f, 0x69, 0x6e, 0x63, 0x6c, 0x75, 0x64, 0x65, 0x2f, 0x63
        /*0032*/ 	.byte	0x75, 0x74, 0x6c, 0x61, 0x73, 0x73, 0x2f, 0x67, 0x65, 0x6d, 0x6d, 0x2f, 0x63, 0x6f, 0x6c, 0x6c
        /*0042*/ 	.byte	0x65, 0x63, 0x74, 0x69, 0x76, 0x65, 0x2f, 0x73, 0x6d, 0x39, 0x30, 0x5f, 0x6d, 0x6d, 0x61, 0x5f
        /*0052*/ 	.byte	0x74, 0x6d, 0x61, 0x5f, 0x67, 0x6d, 0x6d, 0x61, 0x5f, 0x73, 0x73, 0x5f, 0x77, 0x61, 0x72, 0x70
        /*0062*/ 	.byte	0x73, 0x70, 0x65, 0x63, 0x69, 0x61, 0x6c, 0x69, 0x7a, 0x65, 0x64, 0x2e, 0x68, 0x70, 0x70, 0x00
	.type		__unnamed_1,@object
	.size		__unnamed_1,(.L_0 - __unnamed_1)
__unnamed_1:
        /*0072*/ 	.byte	0x76, 0x6f, 0x69, 0x64, 0x20, 0x63, 0x75, 0x74, 0x6c, 0x61, 0x73, 0x73, 0x3a, 0x3a, 0x67, 0x65
        /* <DEDUP_REMOVED lines=180> */
        /*0bc2*/ 	.byte	0x65, 0x3a, 0x3a, 0x69, 0x64, 0x65, 0x6e, 0x74, 0x69, 0x74, 0x79, 0x5d, 0x00
.L_0:


//--------------------- .nv.shared._ZN7cutlass13device_kernelINS_4gemm6kernel13GemmUniversalIN4cute5tupleIJiiiiEEENS1_10collective13CollectiveMmaINS1_34MainloopSm90TmaGmmaWarpSpecializedILi8ENS5_IJNS4_1CILi2EEENSA_ILi1EEESC_EEENS1_35KernelTmaWarpSpecializedCooperativeEEENS5_IJNSA_ILi128EEENSA_ILi96EEENSA_ILi64EEEEEENS_10bfloat16_tENS5_IJlSC_lEEESK_SL_NS4_8TiledMMAINS4_8MMA_AtomIJNS4_4SM904GMMA27MMA_64x96x16_F32BF16BF16_SSILNSP_5MajorE0ELSR_0ELNSP_7ScaleInE1ELSS_1EEEEEENS4_6LayoutISD_NS5_IJSC_NSA_ILi0EEESW_EEEEENS5_IJNS4_10UnderscoreESZ_SZ_EEEEENS4_13SM90_TMA_LOADENS4_14ComposedLayoutINS4_7SwizzleILi3ELi4ELi3EEENS4_18smem_ptr_flag_bitsILi16EEENSV_INS5_IJNSA_ILi8EEESI_EEENS5_IJSI_SC_EEEEEEEvNS4_8identityENS4_23SM90_TMA_LOAD_MULTICASTES1C_vS1D_EENS_8epilogue10collective6detail29Sm90TmaWarpSpecializedAdapterINS1H_15DefaultEpilogueISK_SL_SL_NS1G_6thread17LinearCombinationISK_Li1EffLNS1L_9ScaleType4KindE0ELNS_15FloatRoundStyleE2ESK_EENS1_15EpilogueDefaultEEEEEvvEEEEvNT_6ParamsE --------------------------
	.section	.nv.shared._ZN7cutlass13device_kernelINS_4gemm6kernel13GemmUniversalIN4cute5tupleIJiiiiEEENS1_10collective13CollectiveMmaINS1_34MainloopSm90TmaGmmaWarpSpecializedILi8ENS5_IJNS4_1CILi2EEENSA_ILi1EEESC_EEENS1_35KernelTmaWarpSpecializedCooperativeEEENS5_IJNSA_ILi128EEENSA_ILi96EEENSA_ILi64EEEEEENS_10bfloat16_tENS5_IJlSC_lEEESK_SL_NS4_8TiledMMAINS4_8MMA_AtomIJNS4_4SM904GMMA27MMA_64x96x16_F32BF16BF16_SSILNSP_5MajorE0ELSR_0ELNSP_7ScaleInE1ELSS_1EEEEEENS4_6LayoutISD_NS5_IJSC_NSA_ILi0EEESW_EEEEENS5_IJNS4_10UnderscoreESZ_SZ_EEEEENS4_13SM90_TMA_LOADENS4_14ComposedLayoutINS4_7SwizzleILi3ELi4ELi3EEENS4_18smem_ptr_flag_bitsILi16EEENSV_INS5_IJNSA_ILi8EEESI_EEENS5_IJSI_SC_EEEEEEEvNS4_8identityENS4_23SM90_TMA_LOAD_MULTICASTES1C_vS1D_EENS_8epilogue10collective6detail29Sm90TmaWarpSpecializedAdapterINS1H_15DefaultEpilogueISK_SL_SL_NS1G_6thread17LinearCombinationISK_Li1EffLNS1L_9ScaleType4KindE0ELNS_15FloatRoundStyleE2ESK_EENS1_15EpilogueDefaultEEEEEvvEEEEvNT_6ParamsE,"aw",@nobits
	.sectionflags	@""
	.align	16
	.zero		1024


//--------------------- .nv.shared.reserved.0     --------------------------
	.section	.nv.shared.reserved.0,"aw",@nobits
	.weak		__nv_reservedSMEM_offset_0_alias
	.size		__nv_reservedSMEM_offset_0_alias, 0, 0
	.other		__nv_reservedSMEM_offset_0_alias,@"STO_CUDA_RESERVED_SHARED STV_DEFAULT"
__nv_reservedSMEM_offset_0_alias:
	.zero		0


//--------------------- .nv.global                --------------------------
	.section	.nv.global,"aw",@nobits
.nv.global:
	.type		_ZN40_INTERNAL_08336a02_4_k_cu_a1ddaebb_144514cute1_E,@object
	.size		_ZN40_INTERNAL_08336a02_4_k_cu_a1ddaebb_144514cute1_E,(_ZN40_INTERNAL_08336a02_4_k_cu_a1ddaebb_144514cuda3std3__45__cpo6cbeginE - _ZN40_INTERNAL_08336a02_4_k_cu_a1ddaebb_144514cute1_E)
_ZN40_INTERNAL_08336a02_4_k_cu_a1ddaebb_144514cute1_E:
	.zero		1
	.type		_ZN40_INTERNAL_08336a02_4_k_cu_a1ddaebb_144514cuda3std3__45__cpo6cbeginE,@object
	.size		_ZN40_INTERNAL_08336a02_4_k_cu_a1ddaebb_144514cuda3std3__45__cpo6cbeginE,(_ZN40_INTERNAL_08336a02_4_k_cu_a1ddaebb_144514cuda3std3__48in_placeE - _ZN40_INTERNAL_08336a02_4_k_cu_a1ddaebb_144514cuda3std3__45__cpo6cbeginE)
_ZN40_INTERNAL_08336a02_4_k_cu_a1ddaebb_144514cuda3std3__45__cpo6cbeginE:
	.zero		1
	.type		_ZN40_INTERNAL_08336a02_4_k_cu_a1ddaebb_144514cuda3std3__48in_placeE,@object
	.size		_ZN40_INTERNAL_08336a02_4_k_cu_a1ddaebb_144514cuda3std3__48in_placeE,(_ZN40_INTERNAL_08336a02_4_k_cu_a1ddaebb_144514cuda3std6ranges3__45__cpo9iter_moveE - _ZN40_INTERNAL_08336a02_4_k_cu_a1ddaebb_144514cuda3std3__48in_placeE)
_ZN40_INTERNAL_08336a02_4_k_cu_a1ddaebb_144514cuda3std3__48in_placeE:
	.zero		1
	.type		_ZN40_INTERNAL_08336a02_4_k_cu_a1ddaebb_144514cuda3std6ranges3__45__cpo9iter_moveE,@object
	.size		_ZN40_INTERNAL_08336a02_4_k_cu_a1ddaebb_144514cuda3std6ranges3__45__cpo9iter_moveE,(_ZN40_INTERNAL_08336a02_4_k_cu_a1ddaebb_144514cuda3std3__45__cpo5beginE - _ZN40_INTERNAL_08336a02_4_k_cu_a1ddaebb_144514cuda3std6ranges3__45__cpo9iter_moveE)
_ZN40_INTERNAL_08336a02_4_k_cu_a1ddaebb_144514cuda3std6ranges3__45__cpo9iter_moveE:
	.zero		1
	.type		_ZN40_INTERNAL_08336a02_4_k_cu_a1ddaebb_144514cuda3std3__45__cpo5beginE,@object
	.size		_ZN40_INTERNAL_08336a02_4_k_cu_a1ddaebb_144514cuda3std3__45__cpo5beginE,(_ZN40_INTERNAL_08336a02_4_k_cu_a1ddaebb_144514cuda3std3__442_GLOBAL__N__08336a02_4_k_cu_a1ddaebb_144516ignoreE - _ZN40_INTERNAL_08336a02_4_k_cu_a1ddaebb_144514cuda3std3__45__cpo5beginE)
_ZN40_INTERNAL_08336a02_4_k_cu_a1ddaebb_144514cuda3std3__45__cpo5beginE:
	.zero		1
	.type		_ZN40_INTERNAL_08336a02_4_k_cu_a1ddaebb_144514cuda3std3__442_GLOBAL__N__08336a02_4_k_cu_a1ddaebb_144516ignoreE,@object
	.size		_ZN40_INTERNAL_08336a02_4_k_cu_a1ddaebb_144514cuda3std3__442_GLOBAL__N__08336a02_4_k_cu_a1ddaebb_144516ignoreE,(_ZN40_INTERNAL_08336a02_4_k_cu_a1ddaebb_144514cute7productE - _ZN40_INTERNAL_08336a02_4_k_cu_a1ddaebb_144514cuda3std3__442_GLOBAL__N__08336a02_4_k_cu_a1ddaebb_144516ignoreE)
_ZN40_INTERNAL_08336a02_4_k_cu_a1ddaebb_144514cuda3std3__442_GLOBAL__N__08336a02_4_k_cu_a1ddaebb_144516ignoreE:
	.zero		1
	.type		_ZN40_INTERNAL_08336a02_4_k_cu_a1ddaebb_144514cute7productE,@object
	.size		_ZN40_INTERNAL_08336a02_4_k_cu_a1ddaebb_144514cute7productE,(_ZN40_INTERNAL_08336a02_4_k_cu_a1ddaebb_144514cuda3std3__45__cpo3endE - _ZN40_INTERNAL_08336a02_4_k_cu_a1ddaebb_144514cute7productE)
_ZN40_INTERNAL_08336a02_4_k_cu_a1ddaebb_144514cute7productE:
	.zero		1
	.type		_ZN40_INTERNAL_08336a02_4_k_cu_a1ddaebb_144514cuda3std3__45__cpo3endE,@object
	.size		_ZN40_INTERNAL_08336a02_4_k_cu_a1ddaebb_144514cuda3std3__45__cpo3endE,(_ZN40_INTERNAL_08336a02_4_k_cu_a1ddaebb_144514cuda3std3__419piecewise_constructE - _ZN40_INTERNAL_08336a02_4_k_cu_a1ddaebb_144514cuda3std3__45__cpo3endE)
_ZN40_INTERNAL_08336a02_4_k_cu_a1ddaebb_144514cuda3std3__45__cpo3endE:
	.zero		1
	.type		_ZN40_INTERNAL_08336a02_4_k_cu_a1ddaebb_144514cuda3std3__419piecewise_constructE,@object
	.size		_ZN40_INTERNAL_08336a02_4_k_cu_a1ddaebb_144514cuda3std3__419piecewise_constructE,(_ZN40_INTERNAL_08336a02_4_k_cu_a1ddaebb_144514cuda3std3__45__cpo4cendE - _ZN40_INTERNAL_08336a02_4_k_cu_a1ddaebb_144514cuda3std3__419piecewise_constructE)
_ZN40_INTERNAL_08336a02_4_k_cu_a1ddaebb_144514cuda3std3__419piecewise_constructE:
	.zero		1
	.type		_ZN40_INTERNAL_08336a02_4_k_cu_a1ddaebb_144514cuda3std3__45__cpo4cendE,@object
	.size		_ZN40_INTERNAL_08336a02_4_k_cu_a1ddaebb_144514cuda3std3__45__cpo4cendE,(_ZN40_INTERNAL_08336a02_4_k_cu_a1ddaebb_144514cuda3std6ranges3__45__cpo4swapE - _ZN40_INTERNAL_08336a02_4_k_cu_a1ddaebb_144514cuda3std3__45__cpo4cendE)
_ZN40_INTERNAL_08336a02_4_k_cu_a1ddaebb_144514cuda3std3__45__cpo4cendE:
	.zero		1
	.type		_ZN40_INTERNAL_08336a02_4_k_cu_a1ddaebb_144514cuda3std6ranges3__45__cpo4swapE,@object
	.size		_ZN40_INTERNAL_08336a02_4_k_cu_a1ddaebb_144514cuda3std6ranges3__45__cpo4swapE,(.L_8 - _ZN40_INTERNAL_08336a02_4_k_cu_a1ddaebb_144514cuda3std6ranges3__45__cpo4swapE)
_ZN40_INTERNAL_08336a02_4_k_cu_a1ddaebb_144514cuda3std6ranges3__45__cpo4swapE:
	.zero		1
.L_8:


//--------------------- .nv.constant0._ZN7cutlass13device_kernelINS_4gemm6kernel13GemmUniversalIN4cute5tupleIJiiiiEEENS1_10collective13CollectiveMmaINS1_34MainloopSm90TmaGmmaWarpSpecializedILi8ENS5_IJNS4_1CILi2EEENSA_ILi1EEESC_EEENS1_35KernelTmaWarpSpecializedCooperativeEEENS5_IJNSA_ILi128EEENSA_ILi96EEENSA_ILi64EEEEEENS_10bfloat16_tENS5_IJlSC_lEEESK_SL_NS4_8TiledMMAINS4_8MMA_AtomIJNS4_4SM904GMMA27MMA_64x96x16_F32BF16BF16_SSILNSP_5MajorE0ELSR_0ELNSP_7ScaleInE1ELSS_1EEEEEENS4_6LayoutISD_NS5_IJSC_NSA_ILi0EEESW_EEEEENS5_IJNS4_10UnderscoreESZ_SZ_EEEEENS4_13SM90_TMA_LOADENS4_14ComposedLayoutINS4_7SwizzleILi3ELi4ELi3EEENS4_18smem_ptr_flag_bitsILi16EEENSV_INS5_IJNSA_ILi8EEESI_EEENS5_IJSI_SC_EEEEEEEvNS4_8identityENS4_23SM90_TMA_LOAD_MULTICASTES1C_vS1D_EENS_8epilogue10collective6detail29Sm90TmaWarpSpecializedAdapterINS1H_15DefaultEpilogueISK_SL_SL_NS1G_6thread17LinearCombinationISK_Li1EffLNS1L_9ScaleType4KindE0ELNS_15FloatRoundStyleE2ESK_EENS1_15EpilogueDefaultEEEEEvvEEEEvNT_6ParamsE --------------------------
	.section	.nv.constant0._ZN7cutlass13device_kernelINS_4gemm6kernel13GemmUniversalIN4cute5tupleIJiiiiEEENS1_10collective13CollectiveMmaINS1_34MainloopSm90TmaGmmaWarpSpecializedILi8ENS5_IJNS4_1CILi2EEENSA_ILi1EEESC_EEENS1_35KernelTmaWarpSpecializedCooperativeEEENS5_IJNSA_ILi128EEENSA_ILi96EEENSA_ILi64EEEEEENS_10bfloat16_tENS5_IJlSC_lEEESK_SL_NS4_8TiledMMAINS4_8MMA_AtomIJNS4_4SM904GMMA27MMA_64x96x16_F32BF16BF16_SSILNSP_5MajorE0ELSR_0ELNSP_7ScaleInE1ELSS_1EEEEEENS4_6LayoutISD_NS5_IJSC_NSA_ILi0EEESW_EEEEENS5_IJNS4_10UnderscoreESZ_SZ_EEEEENS4_13SM90_TMA_LOADENS4_14ComposedLayoutINS4_7SwizzleILi3ELi4ELi3EEENS4_18smem_ptr_flag_bitsILi16EEENSV_INS5_IJNSA_ILi8EEESI_EEENS5_IJSI_SC_EEEEEEEvNS4_8identityENS4_23SM90_TMA_LOAD_MULTICASTES1C_vS1D_EENS_8epilogue10collective6detail29Sm90TmaWarpSpecializedAdapterINS1H_15DefaultEpilogueISK_SL_SL_NS1G_6thread17LinearCombinationISK_Li1EffLNS1L_9ScaleType4KindE0ELNS_15FloatRoundStyleE2ESK_EENS1_15EpilogueDefaultEEEEEvvEEEEvNT_6ParamsE,"a",@progbits
	.sectionflags	@""
	.align	4
.nv.constant0._ZN7cutlass13device_kernelINS_4gemm6kernel13GemmUniversalIN4cute5tupleIJiiiiEEENS1_10collective13CollectiveMmaINS1_34MainloopSm90TmaGmmaWarpSpecializedILi8ENS5_IJNS4_1CILi2EEENSA_ILi1EEESC_EEENS1_35KernelTmaWarpSpecializedCooperativeEEENS5_IJNSA_ILi128EEENSA_ILi96EEENSA_ILi64EEEEEENS_10bfloat16_tENS5_IJlSC_lEEESK_SL_NS4_8TiledMMAINS4_8MMA_AtomIJNS4_4SM904GMMA27MMA_64x96x16_F32BF16BF16_SSILNSP_5MajorE0ELSR_0ELNSP_7ScaleInE1ELSS_1EEEEEENS4_6LayoutISD_NS5_IJSC_NSA_ILi0EEESW_EEEEENS5_IJNS4_10UnderscoreESZ_SZ_EEEEENS4_13SM90_TMA_LOADENS4_14ComposedLayoutINS4_7SwizzleILi3ELi4ELi3EEENS4_18smem_ptr_flag_bitsILi16EEENSV_INS5_IJNSA_ILi8EEESI_EEENS5_IJSI_SC_EEEEEEEvNS4_8identityENS4_23SM90_TMA_LOAD_MULTICASTES1C_vS1D_EENS_8epilogue10collective6detail29Sm90TmaWarpSpecializedAdapterINS1H_15DefaultEpilogueISK_SL_SL_NS1G_6thread17LinearCombinationISK_Li1EffLNS1L_9ScaleType4KindE0ELNS_15FloatRoundStyleE2ESK_EENS1_15EpilogueDefaultEEEEEvvEEEEvNT_6ParamsE:
	.zero		1664


//--------------------- SYMBOLS --------------------------

	.type		.nv.reservedSmem.offset0,@object
	.size		.nv.reservedSmem.offset0,0x4
	.type		__assertfail,@function
